//
// Generated by NVIDIA NVVM Compiler
//
// Compiler Build ID: CL-36424714
// Cuda compilation tools, release 13.0, V13.0.88
// Based on NVVM 20.0.0
//

.version 9.0
.target sm_100
.address_size 64

	// .globl	_Z6SpMV_APKiS0_PKfS2_Pfi

.visible .entry _Z6SpMV_APKiS0_PKfS2_Pfi(
	.param .u64 .ptr .align 1 _Z6SpMV_APKiS0_PKfS2_Pfi_param_0,
	.param .u64 .ptr .align 1 _Z6SpMV_APKiS0_PKfS2_Pfi_param_1,
	.param .u64 .ptr .align 1 _Z6SpMV_APKiS0_PKfS2_Pfi_param_2,
	.param .u64 .ptr .align 1 _Z6SpMV_APKiS0_PKfS2_Pfi_param_3,
	.param .u64 .ptr .align 1 _Z6SpMV_APKiS0_PKfS2_Pfi_param_4,
	.param .u32 _Z6SpMV_APKiS0_PKfS2_Pfi_param_5
)
{
	.reg .pred 	%p<25>;
	.reg .b32 	%r<72>;
	.reg .b32 	%f<65>;
	.reg .b64 	%rd<103>;

	ld.param.u64 	%rd9, [_Z6SpMV_APKiS0_PKfS2_Pfi_param_0];
	ld.param.u64 	%rd10, [_Z6SpMV_APKiS0_PKfS2_Pfi_param_1];
	ld.param.u64 	%rd11, [_Z6SpMV_APKiS0_PKfS2_Pfi_param_2];
	ld.param.u64 	%rd12, [_Z6SpMV_APKiS0_PKfS2_Pfi_param_3];
	ld.param.u64 	%rd13, [_Z6SpMV_APKiS0_PKfS2_Pfi_param_4];
	ld.param.u32 	%r17, [_Z6SpMV_APKiS0_PKfS2_Pfi_param_5];
	cvta.to.global.u64 	%rd1, %rd13;
	cvta.to.global.u64 	%rd2, %rd12;
	cvta.to.global.u64 	%rd3, %rd9;
	cvta.to.global.u64 	%rd4, %rd11;
	cvta.to.global.u64 	%rd5, %rd10;
	mov.u32 	%r18, %nctaid.x;
	mov.u32 	%r19, %ntid.x;
	mul.lo.s32 	%r20, %r18, %r19;
	cvt.rn.f32.s32 	%f1, %r17;
	cvt.rn.f32.s32 	%f2, %r20;
	div.rn.f32 	%f3, %f1, %f2;
	cvt.rpi.f32.f32 	%f4, %f3;
	cvt.rzi.s32.f32 	%r1, %f4;
	mov.u32 	%r21, %ctaid.x;
	mov.u32 	%r22, %tid.x;
	mad.lo.s32 	%r23, %r21, %r19, %r22;
	mul.lo.s32 	%r2, %r1, %r23;
	setp.lt.s32 	%p1, %r1, 1;
	@%p1 bra 	$L__BB0_41;
	and.b32  	%r3, %r1, 7;
	setp.lt.u32 	%p2, %r1, 8;
	mov.b32 	%r70, 0;
	@%p2 bra 	$L__BB0_20;
	and.b32  	%r70, %r1, 2147483640;
	mov.b32 	%r68, 0;
$L__BB0_3:
	.pragma "nounroll";
	add.s32 	%r6, %r68, %r2;
	setp.ge.s32 	%p3, %r6, %r17;
	mul.wide.s32 	%rd14, %r6, 4;
	add.s64 	%rd6, %rd5, %rd14;
	add.s64 	%rd7, %rd4, %rd14;
	add.s64 	%rd8, %rd3, %rd14;
	@%p3 bra 	$L__BB0_5;
	ld.global.u32 	%r26, [%rd6];
	mul.wide.s32 	%rd15, %r26, 4;
	add.s64 	%rd16, %rd1, %rd15;
	ld.global.f32 	%f5, [%rd7];
	ld.global.u32 	%r27, [%rd8];
	mul.wide.s32 	%rd17, %r27, 4;
	add.s64 	%rd18, %rd2, %rd17;
	ld.global.f32 	%f6, [%rd18];
	mul.f32 	%f7, %f5, %f6;
	atom.global.add.f32 	%f8, [%rd16], %f7;
$L__BB0_5:
	add.s32 	%r28, %r6, 1;
	setp.ge.s32 	%p4, %r28, %r17;
	@%p4 bra 	$L__BB0_7;
	ld.global.u32 	%r29, [%rd6+4];
	mul.wide.s32 	%rd19, %r29, 4;
	add.s64 	%rd20, %rd1, %rd19;
	ld.global.f32 	%f9, [%rd7+4];
	ld.global.u32 	%r30, [%rd8+4];
	mul.wide.s32 	%rd21, %r30, 4;
	add.s64 	%rd22, %rd2, %rd21;
	ld.global.f32 	%f10, [%rd22];
	mul.f32 	%f11, %f9, %f10;
	atom.global.add.f32 	%f12, [%rd20], %f11;
$L__BB0_7:
	add.s32 	%r31, %r6, 2;
	setp.ge.s32 	%p5, %r31, %r17;
	@%p5 bra 	$L__BB0_9;
	ld.global.u32 	%r32, [%rd6+8];
	mul.wide.s32 	%rd23, %r32, 4;
	add.s64 	%rd24, %rd1, %rd23;
	ld.global.f32 	%f13, [%rd7+8];
	ld.global.u32 	%r33, [%rd8+8];
	mul.wide.s32 	%rd25, %r33, 4;
	add.s64 	%rd26, %rd2, %rd25;
	ld.global.f32 	%f14, [%rd26];
	mul.f32 	%f15, %f13, %f14;
	atom.global.add.f32 	%f16, [%rd24], %f15;
$L__BB0_9:
	add.s32 	%r34, %r6, 3;
	setp.ge.s32 	%p6, %r34, %r17;
	@%p6 bra 	$L__BB0_11;
	ld.global.u32 	%r35, [%rd6+12];
	mul.wide.s32 	%rd27, %r35, 4;
	add.s64 	%rd28, %rd1, %rd27;
	ld.global.f32 	%f17, [%rd7+12];
	ld.global.u32 	%r36, [%rd8+12];
	mul.wide.s32 	%rd29, %r36, 4;
	add.s64 	%rd30, %rd2, %rd29;
	ld.global.f32 	%f18, [%rd30];
	mul.f32 	%f19, %f17, %f18;
	atom.global.add.f32 	%f20, [%rd28], %f19;
$L__BB0_11:
	add.s32 	%r37, %r6, 4;
	setp.ge.s32 	%p7, %r37, %r17;
	@%p7 bra 	$L__BB0_13;
	ld.global.u32 	%r38, [%rd6+16];
	mul.wide.s32 	%rd31, %r38, 4;
	add.s64 	%rd32, %rd1, %rd31;
	ld.global.f32 	%f21, [%rd7+16];
	ld.global.u32 	%r39, [%rd8+16];
	mul.wide.s32 	%rd33, %r39, 4;
	add.s64 	%rd34, %rd2, %rd33;
	ld.global.f32 	%f22, [%rd34];
	mul.f32 	%f23, %f21, %f22;
	atom.global.add.f32 	%f24, [%rd32], %f23;
$L__BB0_13:
	add.s32 	%r40, %r6, 5;
	setp.ge.s32 	%p8, %r40, %r17;
	@%p8 bra 	$L__BB0_15;
	ld.global.u32 	%r41, [%rd6+20];
	mul.wide.s32 	%rd35, %r41, 4;
	add.s64 	%rd36, %rd1, %rd35;
	ld.global.f32 	%f25, [%rd7+20];
	ld.global.u32 	%r42, [%rd8+20];
	mul.wide.s32 	%rd37, %r42, 4;
	add.s64 	%rd38, %rd2, %rd37;
	ld.global.f32 	%f26, [%rd38];
	mul.f32 	%f27, %f25, %f26;
	atom.global.add.f32 	%f28, [%rd36], %f27;
$L__BB0_15:
	add.s32 	%r43, %r6, 6;
	setp.ge.s32 	%p9, %r43, %r17;
	@%p9 bra 	$L__BB0_17;
	ld.global.u32 	%r44, [%rd6+24];
	mul.wide.s32 	%rd39, %r44, 4;
	add.s64 	%rd40, %rd1, %rd39;
	ld.global.f32 	%f29, [%rd7+24];
	ld.global.u32 	%r45, [%rd8+24];
	mul.wide.s32 	%rd41, %r45, 4;
	add.s64 	%rd42, %rd2, %rd41;
	ld.global.f32 	%f30, [%rd42];
	mul.f32 	%f31, %f29, %f30;
	atom.global.add.f32 	%f32, [%rd40], %f31;
$L__BB0_17:
	add.s32 	%r46, %r6, 7;
	setp.ge.s32 	%p10, %r46, %r17;
	@%p10 bra 	$L__BB0_19;
	ld.global.u32 	%r47, [%rd6+28];
	mul.wide.s32 	%rd43, %r47, 4;
	add.s64 	%rd44, %rd1, %rd43;
	ld.global.f32 	%f33, [%rd7+28];
	ld.global.u32 	%r48, [%rd8+28];
	mul.wide.s32 	%rd45, %r48, 4;
	add.s64 	%rd46, %rd2, %rd45;
	ld.global.f32 	%f34, [%rd46];
	mul.f32 	%f35, %f33, %f34;
	atom.global.add.f32 	%f36, [%rd44], %f35;
$L__BB0_19:
	add.s32 	%r68, %r68, 8;
	setp.ne.s32 	%p11, %r68, %r70;
	@%p11 bra 	$L__BB0_3;
$L__BB0_20:
	setp.eq.s32 	%p12, %r3, 0;
	@%p12 bra 	$L__BB0_41;
	and.b32  	%r9, %r1, 3;
	setp.lt.u32 	%p13, %r3, 4;
	@%p13 bra 	$L__BB0_31;
	add.s32 	%r10, %r70, %r2;
	setp.ge.s32 	%p14, %r10, %r17;
	@%p14 bra 	$L__BB0_24;
	mul.wide.s32 	%rd47, %r10, 4;
	add.s64 	%rd48, %rd5, %rd47;
	ld.global.u32 	%r49, [%rd48];
	mul.wide.s32 	%rd49, %r49, 4;
	add.s64 	%rd50, %rd1, %rd49;
	add.s64 	%rd51, %rd4, %rd47;
	ld.global.f32 	%f37, [%rd51];
	add.s64 	%rd52, %rd3, %rd47;
	ld.global.u32 	%r50, [%rd52];
	mul.wide.s32 	%rd53, %r50, 4;
	add.s64 	%rd54, %rd2, %rd53;
	ld.global.f32 	%f38, [%rd54];
	mul.f32 	%f39, %f37, %f38;
	atom.global.add.f32 	%f40, [%rd50], %f39;
$L__BB0_24:
	add.s32 	%r51, %r10, 1;
	setp.ge.s32 	%p15, %r51, %r17;
	@%p15 bra 	$L__BB0_26;
	mul.wide.s32 	%rd55, %r10, 4;
	add.s64 	%rd56, %rd5, %rd55;
	ld.global.u32 	%r52, [%rd56+4];
	mul.wide.s32 	%rd57, %r52, 4;
	add.s64 	%rd58, %rd1, %rd57;
	add.s64 	%rd59, %rd4, %rd55;
	ld.global.f32 	%f41, [%rd59+4];
	add.s64 	%rd60, %rd3, %rd55;
	ld.global.u32 	%r53, [%rd60+4];
	mul.wide.s32 	%rd61, %r53, 4;
	add.s64 	%rd62, %rd2, %rd61;
	ld.global.f32 	%f42, [%rd62];
	mul.f32 	%f43, %f41, %f42;
	atom.global.add.f32 	%f44, [%rd58], %f43;
$L__BB0_26:
	add.s32 	%r54, %r10, 2;
	setp.ge.s32 	%p16, %r54, %r17;
	@%p16 bra 	$L__BB0_28;
	mul.wide.s32 	%rd63, %r10, 4;
	add.s64 	%rd64, %rd5, %rd63;
	ld.global.u32 	%r55, [%rd64+8];
	mul.wide.s32 	%rd65, %r55, 4;
	add.s64 	%rd66, %rd1, %rd65;
	add.s64 	%rd67, %rd4, %rd63;
	ld.global.f32 	%f45, [%rd67+8];
	add.s64 	%rd68, %rd3, %rd63;
	ld.global.u32 	%r56, [%rd68+8];
	mul.wide.s32 	%rd69, %r56, 4;
	add.s64 	%rd70, %rd2, %rd69;
	ld.global.f32 	%f46, [%rd70];
	mul.f32 	%f47, %f45, %f46;
	atom.global.add.f32 	%f48, [%rd66], %f47;
$L__BB0_28:
	add.s32 	%r57, %r10, 3;
	setp.ge.s32 	%p17, %r57, %r17;
	@%p17 bra 	$L__BB0_30;
	mul.wide.s32 	%rd71, %r10, 4;
	add.s64 	%rd72, %rd5, %rd71;
	ld.global.u32 	%r58, [%rd72+12];
	mul.wide.s32 	%rd73, %r58, 4;
	add.s64 	%rd74, %rd1, %rd73;
	add.s64 	%rd75, %rd4, %rd71;
	ld.global.f32 	%f49, [%rd75+12];
	add.s64 	%rd76, %rd3, %rd71;
	ld.global.u32 	%r59, [%rd76+12];
	mul.wide.s32 	%rd77, %r59, 4;
	add.s64 	%rd78, %rd2, %rd77;
	ld.global.f32 	%f50, [%rd78];
	mul.f32 	%f51, %f49, %f50;
	atom.global.add.f32 	%f52, [%rd74], %f51;
$L__BB0_30:
	add.s32 	%r70, %r70, 4;
$L__BB0_31:
	setp.eq.s32 	%p18, %r9, 0;
	@%p18 bra 	$L__BB0_41;
	setp.eq.s32 	%p19, %r9, 1;
	@%p19 bra 	$L__BB0_38;
	add.s32 	%r13, %r70, %r2;
	setp.ge.s32 	%p20, %r13, %r17;
	@%p20 bra 	$L__BB0_35;
	mul.wide.s32 	%rd79, %r13, 4;
	add.s64 	%rd80, %rd5, %rd79;
	ld.global.u32 	%r60, [%rd80];
	mul.wide.s32 	%rd81, %r60, 4;
	add.s64 	%rd82, %rd1, %rd81;
	add.s64 	%rd83, %rd4, %rd79;
	ld.global.f32 	%f53, [%rd83];
	add.s64 	%rd84, %rd3, %rd79;
	ld.global.u32 	%r61, [%rd84];
	mul.wide.s32 	%rd85, %r61, 4;
	add.s64 	%rd86, %rd2, %rd85;
	ld.global.f32 	%f54, [%rd86];
	mul.f32 	%f55, %f53, %f54;
	atom.global.add.f32 	%f56, [%rd82], %f55;
$L__BB0_35:
	add.s32 	%r62, %r13, 1;
	setp.ge.s32 	%p21, %r62, %r17;
	@%p21 bra 	$L__BB0_37;
	mul.wide.s32 	%rd87, %r13, 4;
	add.s64 	%rd88, %rd5, %rd87;
	ld.global.u32 	%r63, [%rd88+4];
	mul.wide.s32 	%rd89, %r63, 4;
	add.s64 	%rd90, %rd1, %rd89;
	add.s64 	%rd91, %rd4, %rd87;
	ld.global.f32 	%f57, [%rd91+4];
	add.s64 	%rd92, %rd3, %rd87;
	ld.global.u32 	%r64, [%rd92+4];
	mul.wide.s32 	%rd93, %r64, 4;
	add.s64 	%rd94, %rd2, %rd93;
	ld.global.f32 	%f58, [%rd94];
	mul.f32 	%f59, %f57, %f58;
	atom.global.add.f32 	%f60, [%rd90], %f59;
$L__BB0_37:
	add.s32 	%r70, %r70, 2;
$L__BB0_38:
	and.b32  	%r65, %r1, 1;
	setp.eq.b32 	%p22, %r65, 1;
	not.pred 	%p23, %p22;
	@%p23 bra 	$L__BB0_41;
	add.s32 	%r16, %r70, %r2;
	setp.ge.s32 	%p24, %r16, %r17;
	@%p24 bra 	$L__BB0_41;
	mul.wide.s32 	%rd95, %r16, 4;
	add.s64 	%rd96, %rd5, %rd95;
	ld.global.u32 	%r66, [%rd96];
	mul.wide.s32 	%rd97, %r66, 4;
	add.s64 	%rd98, %rd1, %rd97;
	add.s64 	%rd99, %rd4, %rd95;
	ld.global.f32 	%f61, [%rd99];
	add.s64 	%rd100, %rd3, %rd95;
	ld.global.u32 	%r67, [%rd100];
	mul.wide.s32 	%rd101, %r67, 4;
	add.s64 	%rd102, %rd2, %rd101;
	ld.global.f32 	%f62, [%rd102];
	mul.f32 	%f63, %f61, %f62;
	atom.global.add.f32 	%f64, [%rd98], %f63;
$L__BB0_41:
	ret;

}
	// .globl	_Z6SpMV_BPKiS0_PKfS2_Pfi
.visible .entry _Z6SpMV_BPKiS0_PKfS2_Pfi(
	.param .u64 .ptr .align 1 _Z6SpMV_BPKiS0_PKfS2_Pfi_param_0,
	.param .u64 .ptr .align 1 _Z6SpMV_BPKiS0_PKfS2_Pfi_param_1,
	.param .u64 .ptr .align 1 _Z6SpMV_BPKiS0_PKfS2_Pfi_param_2,
	.param .u64 .ptr .align 1 _Z6SpMV_BPKiS0_PKfS2_Pfi_param_3,
	.param .u64 .ptr .align 1 _Z6SpMV_BPKiS0_PKfS2_Pfi_param_4,
	.param .u32 _Z6SpMV_BPKiS0_PKfS2_Pfi_param_5
)
{
	.reg .pred 	%p<25>;
	.reg .b32 	%r<112>;
	.reg .b32 	%f<65>;
	.reg .b64 	%rd<131>;

	ld.param.u64 	%rd6, [_Z6SpMV_BPKiS0_PKfS2_Pfi_param_0];
	ld.param.u64 	%rd7, [_Z6SpMV_BPKiS0_PKfS2_Pfi_param_1];
	ld.param.u64 	%rd8, [_Z6SpMV_BPKiS0_PKfS2_Pfi_param_2];
	ld.param.u64 	%rd9, [_Z6SpMV_BPKiS0_PKfS2_Pfi_param_3];
	ld.param.u64 	%rd10, [_Z6SpMV_BPKiS0_PKfS2_Pfi_param_4];
	ld.param.u32 	%r55, [_Z6SpMV_BPKiS0_PKfS2_Pfi_param_5];
	cvta.to.global.u64 	%rd1, %rd10;
	cvta.to.global.u64 	%rd2, %rd9;
	cvta.to.global.u64 	%rd3, %rd6;
	cvta.to.global.u64 	%rd4, %rd8;
	cvta.to.global.u64 	%rd5, %rd7;
	mov.u32 	%r1, %nctaid.x;
	mov.u32 	%r2, %ntid.x;
	mul.lo.s32 	%r3, %r1, %r2;
	cvt.rn.f32.s32 	%f1, %r55;
	cvt.rn.f32.s32 	%f2, %r3;
	div.rn.f32 	%f3, %f1, %f2;
	cvt.rpi.f32.f32 	%f4, %f3;
	cvt.rzi.s32.f32 	%r4, %f4;
	mov.u32 	%r5, %ctaid.x;
	mov.u32 	%r6, %tid.x;
	mad.lo.s32 	%r7, %r5, %r2, %r6;
	setp.lt.s32 	%p1, %r4, 1;
	@%p1 bra 	$L__BB1_41;
	and.b32  	%r8, %r4, 7;
	setp.lt.u32 	%p2, %r4, 8;
	mov.b32 	%r110, 0;
	@%p2 bra 	$L__BB1_20;
	and.b32  	%r57, %r4, 2147483640;
	neg.s32 	%r108, %r57;
	add.s32 	%r58, %r1, %r5;
	mad.lo.s32 	%r107, %r2, %r58, %r6;
	shl.b32 	%r59, %r1, 1;
	add.s32 	%r60, %r5, %r59;
	mad.lo.s32 	%r106, %r2, %r60, %r6;
	mad.lo.s32 	%r61, %r1, 3, %r5;
	mad.lo.s32 	%r105, %r2, %r61, %r6;
	shl.b32 	%r62, %r1, 2;
	add.s32 	%r63, %r5, %r62;
	mad.lo.s32 	%r104, %r2, %r63, %r6;
	mad.lo.s32 	%r64, %r1, 5, %r5;
	mad.lo.s32 	%r103, %r2, %r64, %r6;
	mad.lo.s32 	%r65, %r1, 6, %r5;
	mad.lo.s32 	%r102, %r2, %r65, %r6;
	mad.lo.s32 	%r66, %r1, 7, %r5;
	mad.lo.s32 	%r101, %r2, %r66, %r6;
	mov.u32 	%r100, %r7;
$L__BB1_3:
	.pragma "nounroll";
	setp.ge.s32 	%p3, %r100, %r55;
	@%p3 bra 	$L__BB1_5;
	mul.wide.s32 	%rd11, %r100, 4;
	add.s64 	%rd12, %rd5, %rd11;
	ld.global.u32 	%r67, [%rd12];
	mul.wide.s32 	%rd13, %r67, 4;
	add.s64 	%rd14, %rd1, %rd13;
	add.s64 	%rd15, %rd4, %rd11;
	ld.global.f32 	%f5, [%rd15];
	add.s64 	%rd16, %rd3, %rd11;
	ld.global.u32 	%r68, [%rd16];
	mul.wide.s32 	%rd17, %r68, 4;
	add.s64 	%rd18, %rd2, %rd17;
	ld.global.f32 	%f6, [%rd18];
	mul.f32 	%f7, %f5, %f6;
	atom.global.add.f32 	%f8, [%rd14], %f7;
$L__BB1_5:
	add.s32 	%r26, %r3, %r100;
	setp.ge.s32 	%p4, %r26, %r55;
	@%p4 bra 	$L__BB1_7;
	mul.wide.s32 	%rd19, %r107, 4;
	add.s64 	%rd20, %rd5, %rd19;
	ld.global.u32 	%r69, [%rd20];
	mul.wide.s32 	%rd21, %r69, 4;
	add.s64 	%rd22, %rd1, %rd21;
	add.s64 	%rd23, %rd4, %rd19;
	ld.global.f32 	%f9, [%rd23];
	add.s64 	%rd24, %rd3, %rd19;
	ld.global.u32 	%r70, [%rd24];
	mul.wide.s32 	%rd25, %r70, 4;
	add.s64 	%rd26, %rd2, %rd25;
	ld.global.f32 	%f10, [%rd26];
	mul.f32 	%f11, %f9, %f10;
	atom.global.add.f32 	%f12, [%rd22], %f11;
$L__BB1_7:
	add.s32 	%r27, %r3, %r26;
	setp.ge.s32 	%p5, %r27, %r55;
	@%p5 bra 	$L__BB1_9;
	mul.wide.s32 	%rd27, %r106, 4;
	add.s64 	%rd28, %rd5, %rd27;
	ld.global.u32 	%r71, [%rd28];
	mul.wide.s32 	%rd29, %r71, 4;
	add.s64 	%rd30, %rd1, %rd29;
	add.s64 	%rd31, %rd4, %rd27;
	ld.global.f32 	%f13, [%rd31];
	add.s64 	%rd32, %rd3, %rd27;
	ld.global.u32 	%r72, [%rd32];
	mul.wide.s32 	%rd33, %r72, 4;
	add.s64 	%rd34, %rd2, %rd33;
	ld.global.f32 	%f14, [%rd34];
	mul.f32 	%f15, %f13, %f14;
	atom.global.add.f32 	%f16, [%rd30], %f15;
$L__BB1_9:
	add.s32 	%r28, %r3, %r27;
	setp.ge.s32 	%p6, %r28, %r55;
	@%p6 bra 	$L__BB1_11;
	mul.wide.s32 	%rd35, %r105, 4;
	add.s64 	%rd36, %rd5, %rd35;
	ld.global.u32 	%r73, [%rd36];
	mul.wide.s32 	%rd37, %r73, 4;
	add.s64 	%rd38, %rd1, %rd37;
	add.s64 	%rd39, %rd4, %rd35;
	ld.global.f32 	%f17, [%rd39];
	add.s64 	%rd40, %rd3, %rd35;
	ld.global.u32 	%r74, [%rd40];
	mul.wide.s32 	%rd41, %r74, 4;
	add.s64 	%rd42, %rd2, %rd41;
	ld.global.f32 	%f18, [%rd42];
	mul.f32 	%f19, %f17, %f18;
	atom.global.add.f32 	%f20, [%rd38], %f19;
$L__BB1_11:
	add.s32 	%r29, %r3, %r28;
	setp.ge.s32 	%p7, %r29, %r55;
	@%p7 bra 	$L__BB1_13;
	mul.wide.s32 	%rd43, %r104, 4;
	add.s64 	%rd44, %rd5, %rd43;
	ld.global.u32 	%r75, [%rd44];
	mul.wide.s32 	%rd45, %r75, 4;
	add.s64 	%rd46, %rd1, %rd45;
	add.s64 	%rd47, %rd4, %rd43;
	ld.global.f32 	%f21, [%rd47];
	add.s64 	%rd48, %rd3, %rd43;
	ld.global.u32 	%r76, [%rd48];
	mul.wide.s32 	%rd49, %r76, 4;
	add.s64 	%rd50, %rd2, %rd49;
	ld.global.f32 	%f22, [%rd50];
	mul.f32 	%f23, %f21, %f22;
	atom.global.add.f32 	%f24, [%rd46], %f23;
$L__BB1_13:
	add.s32 	%r30, %r3, %r29;
	setp.ge.s32 	%p8, %r30, %r55;
	@%p8 bra 	$L__BB1_15;
	mul.wide.s32 	%rd51, %r103, 4;
	add.s64 	%rd52, %rd5, %rd51;
	ld.global.u32 	%r77, [%rd52];
	mul.wide.s32 	%rd53, %r77, 4;
	add.s64 	%rd54, %rd1, %rd53;
	add.s64 	%rd55, %rd4, %rd51;
	ld.global.f32 	%f25, [%rd55];
	add.s64 	%rd56, %rd3, %rd51;
	ld.global.u32 	%r78, [%rd56];
	mul.wide.s32 	%rd57, %r78, 4;
	add.s64 	%rd58, %rd2, %rd57;
	ld.global.f32 	%f26, [%rd58];
	mul.f32 	%f27, %f25, %f26;
	atom.global.add.f32 	%f28, [%rd54], %f27;
$L__BB1_15:
	add.s32 	%r31, %r3, %r30;
	setp.ge.s32 	%p9, %r31, %r55;
	@%p9 bra 	$L__BB1_17;
	mul.wide.s32 	%rd59, %r102, 4;
	add.s64 	%rd60, %rd5, %rd59;
	ld.global.u32 	%r79, [%rd60];
	mul.wide.s32 	%rd61, %r79, 4;
	add.s64 	%rd62, %rd1, %rd61;
	add.s64 	%rd63, %rd4, %rd59;
	ld.global.f32 	%f29, [%rd63];
	add.s64 	%rd64, %rd3, %rd59;
	ld.global.u32 	%r80, [%rd64];
	mul.wide.s32 	%rd65, %r80, 4;
	add.s64 	%rd66, %rd2, %rd65;
	ld.global.f32 	%f30, [%rd66];
	mul.f32 	%f31, %f29, %f30;
	atom.global.add.f32 	%f32, [%rd62], %f31;
$L__BB1_17:
	add.s32 	%r81, %r3, %r31;
	setp.ge.s32 	%p10, %r81, %r55;
	@%p10 bra 	$L__BB1_19;
	mul.wide.s32 	%rd67, %r101, 4;
	add.s64 	%rd68, %rd5, %rd67;
	ld.global.u32 	%r82, [%rd68];
	mul.wide.s32 	%rd69, %r82, 4;
	add.s64 	%rd70, %rd1, %rd69;
	add.s64 	%rd71, %rd4, %rd67;
	ld.global.f32 	%f33, [%rd71];
	add.s64 	%rd72, %rd3, %rd67;
	ld.global.u32 	%r83, [%rd72];
	mul.wide.s32 	%rd73, %r83, 4;
	add.s64 	%rd74, %rd2, %rd73;
	ld.global.f32 	%f34, [%rd74];
	mul.f32 	%f35, %f33, %f34;
	atom.global.add.f32 	%f36, [%rd70], %f35;
$L__BB1_19:
	and.b32  	%r110, %r4, 2147483640;
	add.s32 	%r108, %r108, 8;
	shl.b32 	%r84, %r3, 3;
	add.s32 	%r107, %r107, %r84;
	add.s32 	%r106, %r106, %r84;
	add.s32 	%r105, %r105, %r84;
	add.s32 	%r104, %r104, %r84;
	add.s32 	%r103, %r103, %r84;
	add.s32 	%r102, %r102, %r84;
	add.s32 	%r101, %r101, %r84;
	add.s32 	%r100, %r100, %r84;
	setp.ne.s32 	%p11, %r108, 0;
	@%p11 bra 	$L__BB1_3;
$L__BB1_20:
	setp.eq.s32 	%p12, %r8, 0;
	@%p12 bra 	$L__BB1_41;
	and.b32  	%r43, %r4, 3;
	setp.lt.u32 	%p13, %r8, 4;
	@%p13 bra 	$L__BB1_31;
	mad.lo.s32 	%r44, %r110, %r3, %r7;
	setp.ge.s32 	%p14, %r44, %r55;
	@%p14 bra 	$L__BB1_24;
	mul.wide.s32 	%rd75, %r44, 4;
	add.s64 	%rd76, %rd5, %rd75;
	ld.global.u32 	%r85, [%rd76];
	mul.wide.s32 	%rd77, %r85, 4;
	add.s64 	%rd78, %rd1, %rd77;
	add.s64 	%rd79, %rd4, %rd75;
	ld.global.f32 	%f37, [%rd79];
	add.s64 	%rd80, %rd3, %rd75;
	ld.global.u32 	%r86, [%rd80];
	mul.wide.s32 	%rd81, %r86, 4;
	add.s64 	%rd82, %rd2, %rd81;
	ld.global.f32 	%f38, [%rd82];
	mul.f32 	%f39, %f37, %f38;
	atom.global.add.f32 	%f40, [%rd78], %f39;
$L__BB1_24:
	add.s32 	%r45, %r44, %r3;
	setp.ge.s32 	%p15, %r45, %r55;
	@%p15 bra 	$L__BB1_26;
	mul.wide.s32 	%rd83, %r45, 4;
	add.s64 	%rd84, %rd5, %rd83;
	ld.global.u32 	%r87, [%rd84];
	mul.wide.s32 	%rd85, %r87, 4;
	add.s64 	%rd86, %rd1, %rd85;
	add.s64 	%rd87, %rd4, %rd83;
	ld.global.f32 	%f41, [%rd87];
	add.s64 	%rd88, %rd3, %rd83;
	ld.global.u32 	%r88, [%rd88];
	mul.wide.s32 	%rd89, %r88, 4;
	add.s64 	%rd90, %rd2, %rd89;
	ld.global.f32 	%f42, [%rd90];
	mul.f32 	%f43, %f41, %f42;
	atom.global.add.f32 	%f44, [%rd86], %f43;
$L__BB1_26:
	add.s32 	%r46, %r45, %r3;
	setp.ge.s32 	%p16, %r46, %r55;
	@%p16 bra 	$L__BB1_28;
	mul.wide.s32 	%rd91, %r46, 4;
	add.s64 	%rd92, %rd5, %rd91;
	ld.global.u32 	%r89, [%rd92];
	mul.wide.s32 	%rd93, %r89, 4;
	add.s64 	%rd94, %rd1, %rd93;
	add.s64 	%rd95, %rd4, %rd91;
	ld.global.f32 	%f45, [%rd95];
	add.s64 	%rd96, %rd3, %rd91;
	ld.global.u32 	%r90, [%rd96];
	mul.wide.s32 	%rd97, %r90, 4;
	add.s64 	%rd98, %rd2, %rd97;
	ld.global.f32 	%f46, [%rd98];
	mul.f32 	%f47, %f45, %f46;
	atom.global.add.f32 	%f48, [%rd94], %f47;
$L__BB1_28:
	add.s32 	%r47, %r46, %r3;
	setp.ge.s32 	%p17, %r47, %r55;
	@%p17 bra 	$L__BB1_30;
	mul.wide.s32 	%rd99, %r47, 4;
	add.s64 	%rd100, %rd5, %rd99;
	ld.global.u32 	%r91, [%rd100];
	mul.wide.s32 	%rd101, %r91, 4;
	add.s64 	%rd102, %rd1, %rd101;
	add.s64 	%rd103, %rd4, %rd99;
	ld.global.f32 	%f49, [%rd103];
	add.s64 	%rd104, %rd3, %rd99;
	ld.global.u32 	%r92, [%rd104];
	mul.wide.s32 	%rd105, %r92, 4;
	add.s64 	%rd106, %rd2, %rd105;
	ld.global.f32 	%f50, [%rd106];
	mul.f32 	%f51, %f49, %f50;
	atom.global.add.f32 	%f52, [%rd102], %f51;
$L__BB1_30:
	add.s32 	%r110, %r110, 4;
$L__BB1_31:
	setp.eq.s32 	%p18, %r43, 0;
	@%p18 bra 	$L__BB1_41;
	setp.eq.s32 	%p19, %r43, 1;
	@%p19 bra 	$L__BB1_38;
	mad.lo.s32 	%r50, %r110, %r3, %r7;
	setp.ge.s32 	%p20, %r50, %r55;
	@%p20 bra 	$L__BB1_35;
	mul.wide.s32 	%rd107, %r50, 4;
	add.s64 	%rd108, %rd5, %rd107;
	ld.global.u32 	%r93, [%rd108];
	mul.wide.s32 	%rd109, %r93, 4;
	add.s64 	%rd110, %rd1, %rd109;
	add.s64 	%rd111, %rd4, %rd107;
	ld.global.f32 	%f53, [%rd111];
	add.s64 	%rd112, %rd3, %rd107;
	ld.global.u32 	%r94, [%rd112];
	mul.wide.s32 	%rd113, %r94, 4;
	add.s64 	%rd114, %rd2, %rd113;
	ld.global.f32 	%f54, [%rd114];
	mul.f32 	%f55, %f53, %f54;
	atom.global.add.f32 	%f56, [%rd110], %f55;
$L__BB1_35:
	add.s32 	%r51, %r50, %r3;
	setp.ge.s32 	%p21, %r51, %r55;
	@%p21 bra 	$L__BB1_37;
	mul.wide.s32 	%rd115, %r51, 4;
	add.s64 	%rd116, %rd5, %rd115;
	ld.global.u32 	%r95, [%rd116];
	mul.wide.s32 	%rd117, %r95, 4;
	add.s64 	%rd118, %rd1, %rd117;
	add.s64 	%rd119, %rd4, %rd115;
	ld.global.f32 	%f57, [%rd119];
	add.s64 	%rd120, %rd3, %rd115;
	ld.global.u32 	%r96, [%rd120];
	mul.wide.s32 	%rd121, %r96, 4;
	add.s64 	%rd122, %rd2, %rd121;
	ld.global.f32 	%f58, [%rd122];
	mul.f32 	%f59, %f57, %f58;
	atom.global.add.f32 	%f60, [%rd118], %f59;
$L__BB1_37:
	add.s32 	%r110, %r110, 2;
$L__BB1_38:
	and.b32  	%r97, %r4, 1;
	setp.eq.b32 	%p22, %r97, 1;
	not.pred 	%p23, %p22;
	@%p23 bra 	$L__BB1_41;
	mad.lo.s32 	%r54, %r110, %r3, %r7;
	setp.ge.s32 	%p24, %r54, %r55;
	@%p24 bra 	$L__BB1_41;
	mul.wide.s32 	%rd123, %r54, 4;
	add.s64 	%rd124, %rd5, %rd123;
	ld.global.u32 	%r98, [%rd124];
	mul.wide.s32 	%rd125, %r98, 4;
	add.s64 	%rd126, %rd1, %rd125;
	add.s64 	%rd127, %rd4, %rd123;
	ld.global.f32 	%f61, [%rd127];
	add.s64 	%rd128, %rd3, %rd123;
	ld.global.u32 	%r99, [%rd128];
	mul.wide.s32 	%rd129, %r99, 4;
	add.s64 	%rd130, %rd2, %rd129;
	ld.global.f32 	%f62, [%rd130];
	mul.f32 	%f63, %f61, %f62;
	atom.global.add.f32 	%f64, [%rd126], %f63;
$L__BB1_41:
	ret;

}


// ===== COMPILED SASS (sm_100) =====

	.target	sm_100

	.elftype	@"ET_EXEC"


//--------------------- .note.nv.tkinfo           --------------------------
	.section	.note.nv.tkinfo,"",@"SHT_NOTE"
	.sectionflags	@"SHF_NOTE_NV_TKINFO"
	.tkinfo
        /*0018*/ 	.word	0x00000002
        /*0030*/ 	.string	""
        /*0030*/ 	.string	"ptxas"
        /*0030*/ 	.string	"Cuda compilation tools, release 13.0, V13.0.88"
        /*0030*/ 	.string	"Build cuda_13.0.r13.0/compiler.36424714_0"
        /*0030*/ 	.string	"-arch sm_100 -m 64 "



//--------------------- .note.nv.cuinfo           --------------------------
	.section	.note.nv.cuinfo,"",@"SHT_NOTE"
	.sectionflags	@"SHF_NOTE_NV_CUINFO"
        /*0018*/ 	.short	0x0002
        /*001a*/ 	.short	0x0064
        /*001c*/ 	.short	0x0082
	.zero		2


//--------------------- .nv.info                  --------------------------
	.section	.nv.info,"",@"SHT_CUDA_INFO"
	.align	4


	//----- nvinfo : EIATTR_REGCOUNT
	.align		4
        /*0000*/ 	.byte	0x04, 0x2f
        /*0002*/ 	.short	(.L_1 - .L_0)
	.align		4
.L_0:
        /*0004*/ 	.word	index@(_Z6SpMV_APKiS0_PKfS2_Pfi)
        /*0008*/ 	.word	0x0000001e


	//----- nvinfo : EIATTR_FRAME_SIZE
	.align		4
.L_1:
        /*000c*/ 	.byte	0x04, 0x11
        /*000e*/ 	.short	(.L_3 - .L_2)
	.align		4
.L_2:
        /*0010*/ 	.word	index@($__internal_1_$__cuda_sm3x_div_rn_noftz_f32_slowpath)
        /*0014*/ 	.word	0x00000000


	//----- nvinfo : EIATTR_FRAME_SIZE
	.align		4
.L_3:
        /*0018*/ 	.byte	0x04, 0x11
        /*001a*/ 	.short	(.L_5 - .L_4)
	.align		4
.L_4:
        /*001c*/ 	.word	index@(_Z6SpMV_APKiS0_PKfS2_Pfi)
        /*0020*/ 	.word	0x00000000


	//----- nvinfo : EIATTR_REGCOUNT
	.align		4
.L_5:
        /*0024*/ 	.byte	0x04, 0x2f
        /*0026*/ 	.short	(.L_7 - .L_6)
	.align		4
.L_6:
        /*0028*/ 	.word	index@(_Z6SpMV_BPKiS0_PKfS2_Pfi)
        /*002c*/ 	.word	0x00000020


	//----- nvinfo : EIATTR_FRAME_SIZE
	.align		4
.L_7:
        /*0030*/ 	.byte	0x04, 0x11
        /*0032*/ 	.short	(.L_9 - .L_8)
	.align		4
.L_8:
        /*0034*/ 	.word	index@($__internal_0_$__cuda_sm3x_div_rn_noftz_f32_slowpath)
        /*0038*/ 	.word	0x00000000


	//----- nvinfo : EIATTR_FRAME_SIZE
	.align		4
.L_9:
        /*003c*/ 	.byte	0x04, 0x11
        /*003e*/ 	.short	(.L_11 - .L_10)
	.align		4
.L_10:
        /*0040*/ 	.word	index@(_Z6SpMV_BPKiS0_PKfS2_Pfi)
        /*0044*/ 	.word	0x00000000


	//----- nvinfo : EIATTR_MIN_STACK_SIZE
	.align		4
.L_11:
        /*0048*/ 	.byte	0x04, 0x12
        /*004a*/ 	.short	(.L_13 - .L_12)
	.align		4
.L_12:
        /*004c*/ 	.word	index@(_Z6SpMV_BPKiS0_PKfS2_Pfi)
        /*0050*/ 	.word	0x00000000


	//----- nvinfo : EIATTR_MIN_STACK_SIZE
	.align		4
.L_13:
        /*0054*/ 	.byte	0x04, 0x12
        /*0056*/ 	.short	(.L_15 - .L_14)
	.align		4
.L_14:
        /*0058*/ 	.word	index@(_Z6SpMV_APKiS0_PKfS2_Pfi)
        /*005c*/ 	.word	0x00000000
.L_15:


//--------------------- .nv.compat                --------------------------
	.section	.nv.compat,"",@"SHT_CUDA_COMPAT_INFO"
	.align	4
        /*0000*/ 	.byte	0x02, 0x09, 0x00, 0x00, 0x02, 0x02, 0x01, 0x00, 0x02, 0x05, 0x05, 0x00, 0x03, 0x07, 0x01, 0x01
        /*0010*/ 	.byte	0x02, 0x03, 0x00, 0x00, 0x02, 0x06, 0x01, 0x00, 0x04, 0x0b, 0x08, 0x00, 0x01, 0x00, 0x00, 0x00
        /*0020*/ 	.byte	0x00, 0x00, 0x00, 0x00


//--------------------- .nv.info._Z6SpMV_BPKiS0_PKfS2_Pfi --------------------------
	.section	.nv.info._Z6SpMV_BPKiS0_PKfS2_Pfi,"",@"SHT_CUDA_INFO"
	.sectionflags	@""
	.align	4


	//----- nvinfo : EIATTR_CUDA_API_VERSION
	.align		4
        /*0000*/ 	.byte	0x04, 0x37
        /*0002*/ 	.short	(.L_17 - .L_16)
.L_16:
        /*0004*/ 	.word	0x00000082


	//----- nvinfo : EIATTR_KPARAM_INFO
	.align		4
.L_17:
        /*0008*/ 	.byte	0x04, 0x17
        /*000a*/ 	.short	(.L_19 - .L_18)
.L_18:
        /*000c*/ 	.word	0x00000000
        /*0010*/ 	.short	0x0005
        /*0012*/ 	.short	0x0028
        /*0014*/ 	.byte	0x00, 0xf0, 0x11, 0x00


	//----- nvinfo : EIATTR_KPARAM_INFO
	.align		4
.L_19:
        /*0018*/ 	.byte	0x04, 0x17
        /*001a*/ 	.short	(.L_21 - .L_20)
.L_20:
        /*001c*/ 	.word	0x00000000
        /*0020*/ 	.short	0x0004
        /*0022*/ 	.short	0x0020
        /*0024*/ 	.byte	0x00, 0xf5, 0x21, 0x00


	//----- nvinfo : EIATTR_KPARAM_INFO
	.align		4
.L_21:
        /*0028*/ 	.byte	0x04, 0x17
        /*002a*/ 	.short	(.L_23 - .L_22)
.L_22:
        /*002c*/ 	.word	0x00000000
        /*0030*/ 	.short	0x0003
        /*0032*/ 	.short	0x0018
        /*0034*/ 	.byte	0x00, 0xf5, 0x21, 0x00


	//----- nvinfo : EIATTR_KPARAM_INFO
	.align		4
.L_23:
        /*0038*/ 	.byte	0x04, 0x17
        /*003a*/ 	.short	(.L_25 - .L_24)
.L_24:
        /*003c*/ 	.word	0x00000000
        /*0040*/ 	.short	0x0002
        /*0042*/ 	.short	0x0010
        /*0044*/ 	.byte	0x00, 0xf5, 0x21, 0x00


	//----- nvinfo : EIATTR_KPARAM_INFO
	.align		4
.L_25:
        /*0048*/ 	.byte	0x04, 0x17
        /*004a*/ 	.short	(.L_27 - .L_26)
.L_26:
        /*004c*/ 	.word	0x00000000
        /*0050*/ 	.short	0x0001
        /*0052*/ 	.short	0x0008
        /*0054*/ 	.byte	0x00, 0xf5, 0x21, 0x00


	//----- nvinfo : EIATTR_KPARAM_INFO
	.align		4
.L_27:
        /*0058*/ 	.byte	0x04, 0x17
        /*005a*/ 	.short	(.L_29 - .L_28)
.L_28:
        /*005c*/ 	.word	0x00000000
        /*0060*/ 	.short	0x0000
        /*0062*/ 	.short	0x0000
        /*0064*/ 	.byte	0x00, 0xf5, 0x21, 0x00


	//----- nvinfo : EIATTR_SPARSE_MMA_MASK
	.align		4
.L_29:
        /*0068*/ 	.byte	0x03, 0x50
        /*006a*/ 	.short	0x0000


	//----- nvinfo : EIATTR_MAXREG_COUNT
	.align		4
        /*006c*/ 	.byte	0x03, 0x1b
        /*006e*/ 	.short	0x00ff


	//----- nvinfo : EIATTR_MERCURY_ISA_VERSION
	.align		4
        /*0070*/ 	.byte	0x03, 0x5f
        /*0072*/ 	.short	0x0101


	//----- nvinfo : EIATTR_VRC_CTA_INIT_COUNT
	.align		4
        /*0074*/ 	.byte	0x02, 0x4a
	.zero		1
	.zero		1


	//----- nvinfo : EIATTR_EXIT_INSTR_OFFSETS
	.align		4
        /*0078*/ 	.byte	0x04, 0x1c
        /*007a*/ 	.short	(.L_31 - .L_30)


	//   ....[0]....
.L_30:
        /*007c*/ 	.word	0x00000140


	//   ....[1]....
        /*0080*/ 	.word	0x00000db0


	//   ....[2]....
        /*0084*/ 	.word	0x00001360


	//   ....[3]....
        /*0088*/ 	.word	0x00001670


	//   ....[4]....
        /*008c*/ 	.word	0x000016b0


	//   ....[5]....
        /*0090*/ 	.word	0x000017c0


	//----- nvinfo : EIATTR_CRS_STACK_SIZE
	.align		4
.L_31:
        /*0094*/ 	.byte	0x04, 0x1e
        /*0096*/ 	.short	(.L_33 - .L_32)
.L_32:
        /*0098*/ 	.word	0x00000000


	//----- nvinfo : EIATTR_CBANK_PARAM_SIZE
	.align		4
.L_33:
        /*009c*/ 	.byte	0x03, 0x19
        /*009e*/ 	.short	0x002c


	//----- nvinfo : EIATTR_PARAM_CBANK
	.align		4
        /*00a0*/ 	.byte	0x04, 0x0a
        /*00a2*/ 	.short	(.L_35 - .L_34)
	.align		4
.L_34:
        /*00a4*/ 	.word	index@(.nv.constant0._Z6SpMV_BPKiS0_PKfS2_Pfi)
        /*00a8*/ 	.short	0x0380
        /*00aa*/ 	.short	0x002c


	//----- nvinfo : EIATTR_SW_WAR
	.align		4
.L_35:
        /*00ac*/ 	.byte	0x04, 0x36
        /*00ae*/ 	.short	(.L_37 - .L_36)
.L_36:
        /*00b0*/ 	.word	0x00000008
.L_37:


//--------------------- .nv.info._Z6SpMV_APKiS0_PKfS2_Pfi --------------------------
	.section	.nv.info._Z6SpMV_APKiS0_PKfS2_Pfi,"",@"SHT_CUDA_INFO"
	.sectionflags	@""
	.align	4


	//----- nvinfo : EIATTR_CUDA_API_VERSION
	.align		4
        /*0000*/ 	.byte	0x04, 0x37
        /*0002*/ 	.short	(.L_39 - .L_38)
.L_38:
        /*0004*/ 	.word	0x00000082


	//----- nvinfo : EIATTR_KPARAM_INFO
	.align		4
.L_39:
        /*0008*/ 	.byte	0x04, 0x17
        /*000a*/ 	.short	(.L_41 - .L_40)
.L_40:
        /*000c*/ 	.word	0x00000000
        /*0010*/ 	.short	0x0005
        /*0012*/ 	.short	0x0028
        /*0014*/ 	.byte	0x00, 0xf0, 0x11, 0x00


	//----- nvinfo : EIATTR_KPARAM_INFO
	.align		4
.L_41:
        /*0018*/ 	.byte	0x04, 0x17
        /*001a*/ 	.short	(.L_43 - .L_42)
.L_42:
        /*001c*/ 	.word	0x00000000
        /*0020*/ 	.short	0x0004
        /*0022*/ 	.short	0x0020
        /*0024*/ 	.byte	0x00, 0xf5, 0x21, 0x00


	//----- nvinfo : EIATTR_KPARAM_INFO
	.align		4
.L_43:
        /*0028*/ 	.byte	0x04, 0x17
        /*002a*/ 	.short	(.L_45 - .L_44)
.L_44:
        /*002c*/ 	.word	0x00000000
        /*0030*/ 	.short	0x0003
        /*0032*/ 	.short	0x0018
        /*0034*/ 	.byte	0x00, 0xf5, 0x21, 0x00


	//----- nvinfo : EIATTR_KPARAM_INFO
	.align		4
.L_45:
        /*0038*/ 	.byte	0x04, 0x17
        /*003a*/ 	.short	(.L_47 - .L_46)
.L_46:
        /*003c*/ 	.word	0x00000000
        /*0040*/ 	.short	0x0002
        /*0042*/ 	.short	0x0010
        /*0044*/ 	.byte	0x00, 0xf5, 0x21, 0x00


	//----- nvinfo : EIATTR_KPARAM_INFO
	.align		4
.L_47:
        /*0048*/ 	.byte	0x04, 0x17
        /*004a*/ 	.short	(.L_49 - .L_48)
.L_48:
        /*004c*/ 	.word	0x00000000
        /*0050*/ 	.short	0x0001
        /*0052*/ 	.short	0x0008
        /*0054*/ 	.byte	0x00, 0xf5, 0x21, 0x00


	//----- nvinfo : EIATTR_KPARAM_INFO
	.align		4
.L_49:
        /*0058*/ 	.byte	0x04, 0x17
        /*005a*/ 	.short	(.L_51 - .L_50)
.L_50:
        /*005c*/ 	.word	0x00000000
        /*0060*/ 	.short	0x0000
        /*0062*/ 	.short	0x0000
        /*0064*/ 	.byte	0x00, 0xf5, 0x21, 0x00


	//----- nvinfo : EIATTR_SPARSE_MMA_MASK
	.align		4
.L_51:
        /*0068*/ 	.byte	0x03, 0x50
        /*006a*/ 	.short	0x0000


	//----- nvinfo : EIATTR_MAXREG_COUNT
	.align		4
        /*006c*/ 	.byte	0x03, 0x1b
        /*006e*/ 	.short	0x00ff


	//----- nvinfo : EIATTR_MERCURY_ISA_VERSION
	.align		4
        /*0070*/ 	.byte	0x03, 0x5f
        /*0072*/ 	.short	0x0101


	//----- nvinfo : EIATTR_VRC_CTA_INIT_COUNT
	.align		4
        /*0074*/ 	.byte	0x02, 0x4a
	.zero		1
	.zero		1


	//----- nvinfo : EIATTR_EXIT_INSTR_OFFSETS
	.align		4
        /*0078*/ 	.byte	0x04, 0x1c
        /*007a*/ 	.short	(.L_53 - .L_52)


	//   ....[0]....
.L_52:
        /*007c*/ 	.word	0x00000160


	//   ....[1]....
        /*0080*/ 	.word	0x00000960


	//   ....[2]....
        /*0084*/ 	.word	0x00000f10


	//   ....[3]....
        /*0088*/ 	.word	0x00001220


	//   ....[4]....
        /*008c*/ 	.word	0x00001260


	//   ....[5]....
        /*0090*/ 	.word	0x00001370


	//----- nvinfo : EIATTR_CRS_STACK_SIZE
	.align		4
.L_53:
        /*0094*/ 	.byte	0x04, 0x1e
        /*0096*/ 	.short	(.L_55 - .L_54)
.L_54:
        /*0098*/ 	.word	0x00000000


	//----- nvinfo : EIATTR_CBANK_PARAM_SIZE
	.align		4
.L_55:
        /*009c*/ 	.byte	0x03, 0x19
        /*009e*/ 	.short	0x002c


	//----- nvinfo : EIATTR_PARAM_CBANK
	.align		4
        /*00a0*/ 	.byte	0x04, 0x0a
        /*00a2*/ 	.short	(.L_57 - .L_56)
	.align		4
.L_56:
        /*00a4*/ 	.word	index@(.nv.constant0._Z6SpMV_APKiS0_PKfS2_Pfi)
        /*00a8*/ 	.short	0x0380
        /*00aa*/ 	.short	0x002c


	//----- nvinfo : EIATTR_SW_WAR
	.align		4
.L_57:
        /*00ac*/ 	.byte	0x04, 0x36
        /*00ae*/ 	.short	(.L_59 - .L_58)
.L_58:
        /*00b0*/ 	.word	0x00000008
.L_59:


//--------------------- .nv.callgraph             --------------------------
	.section	.nv.callgraph,"",@"SHT_CUDA_CALLGRAPH"
	.align	4
	.sectionentsize	8
	.align		4
        /*0000*/ 	.word	0x00000000
	.align		4
        /*0004*/ 	.word	0xffffffff
	.align		4
        /*0008*/ 	.word	0x00000000
	.align		4
        /*000c*/ 	.word	0xfffffffe
	.align		4
        /*0010*/ 	.word	0x00000000
	.align		4
        /*0014*/ 	.word	0xfffffffd
	.align		4
        /*0018*/ 	.word	0x00000000
	.align		4
        /*001c*/ 	.word	0xfffffffc


//--------------------- .text._Z6SpMV_BPKiS0_PKfS2_Pfi --------------------------
	.section	.text._Z6SpMV_BPKiS0_PKfS2_Pfi,"ax",@progbits
	.align	128
        .global         _Z6SpMV_BPKiS0_PKfS2_Pfi
        .type           _Z6SpMV_BPKiS0_PKfS2_Pfi,@function
        .size           _Z6SpMV_BPKiS0_PKfS2_Pfi,(.L_x_84 - _Z6SpMV_BPKiS0_PKfS2_Pfi)
        .other          _Z6SpMV_BPKiS0_PKfS2_Pfi,@"STO_CUDA_ENTRY STV_DEFAULT"
_Z6SpMV_BPKiS0_PKfS2_Pfi:
.text._Z6SpMV_BPKiS0_PKfS2_Pfi:
[----:B------:R-:W-:Y:S01]  /*0000*/  LDC R1, c[0x0][0x37c] ;  /* 0x0000df00ff017b82 */ /* 0x000fe20000000800 */
[----:B------:R-:W0:Y:S07]  /*0010*/  LDCU UR11, c[0x0][0x370] ;  /* 0x00006e00ff0b77ac */ /* 0x000e2e0008000800 */
[----:B------:R-:W0:Y:S01]  /*0020*/  LDC R29, c[0x0][0x360] ;  /* 0x0000d800ff1d7b82 */ /* 0x000e220000000800 */
[----:B------:R-:W1:Y:S02]  /*0030*/  LDCU UR4, c[0x0][0x3a8] ;  /* 0x00007500ff0477ac */ /* 0x000e640008000800 */
[----:B-1----:R-:W-:Y:S01]  /*0040*/  I2FP.F32.S32 R2, UR4 ;  /* 0x0000000400027c45 */ /* 0x002fe20008201400 */
[----:B0-----:R-:W-:-:S05]  /*0050*/  IMAD R0, R29, UR11, RZ ;  /* 0x0000000b1d007c24 */ /* 0x001fca000f8e02ff */
[----:B------:R-:W-:-:S04]  /*0060*/  I2FP.F32.S32 R3, R0 ;  /* 0x0000000000037245 */ /* 0x000fc80000201400 */
[----:B------:R-:W0:Y:S08]  /*0070*/  MUFU.RCP R4, R3 ;  /* 0x0000000300047308 */ /* 0x000e300000001000 */
[----:B------:R-:W1:Y:S01]  /*0080*/  FCHK P0, R2, R3 ;  /* 0x0000000302007302 */ /* 0x000e620000000000 */
[----:B0-----:R-:W-:-:S04]  /*0090*/  FFMA R5, -R3, R4, 1 ;  /* 0x3f80000003057423 */ /* 0x001fc80000000104 */
[----:B------:R-:W-:-:S04]  /*00a0*/  FFMA R5, R4, R5, R4 ;  /* 0x0000000504057223 */ /* 0x000fc80000000004 */
[----:B------:R-:W-:-:S04]  /*00b0*/  FFMA R4, R2, R5, RZ ;  /* 0x0000000502047223 */ /* 0x000fc800000000ff */
[----:B------:R-:W-:-:S04]  /*00c0*/  FFMA R6, -R3, R4, R2 ;  /* 0x0000000403067223 */ /* 0x000fc80000000102 */
[----:B------:R-:W-:Y:S01]  /*00d0*/  FFMA R4, R5, R6, R4 ;  /* 0x0000000605047223 */ /* 0x000fe20000000004 */
[----:B-1----:R-:W-:Y:S06]  /*00e0*/  @!P0 BRA `(.L_x_0) ;  /* 0x00000000000c8947 */ /* 0x002fec0003800000 */
[----:B------:R-:W-:-:S07]  /*00f0*/  MOV R4, 0x110 ;  /* 0x0000011000047802 */ /* 0x000fce0000000f00 */
[----:B------:R-:W-:Y:S05]  /*0100*/  CALL.REL.NOINC `($__internal_0_$__cuda_sm3x_div_rn_noftz_f32_slowpath) ;  /* 0x0000001400b07944 */ /* 0x000fea0003c00000 */
[----:B------:R-:W-:-:S07]  /*0110*/  MOV R4, R2 ;  /* 0x0000000200047202 */ /* 0x000fce0000000f00 */
.L_x_0:
[----:B------:R-:W0:Y:S02]  /*0120*/  F2I.CEIL.NTZ R2, R4 ;  /* 0x0000000400027305 */ /* 0x000e24000020b100 */
[----:B0-----:R-:W-:-:S13]  /*0130*/  ISETP.GE.AND P0, PT, R2, 0x1, PT ;  /* 0x000000010200780c */ /* 0x001fda0003f06270 */
[----:B------:R-:W-:Y:S05]  /*0140*/  @!P0 EXIT ;  /* 0x000000000000894d */ /* 0x000fea0003800000 */
[----:B------:R-:W0:Y:S01]  /*0150*/  S2R R6, SR_TID.X ;  /* 0x0000000000067919 */ /* 0x000e220000002100 */
[----:B------:R-:W0:Y:S01]  /*0160*/  S2UR UR4, SR_CTAID.X ;  /* 0x00000000000479c3 */ /* 0x000e220000002500 */
[C---:B------:R-:W-:Y:S01]  /*0170*/  ISETP.GE.U32.AND P0, PT, R2.reuse, 0x8, PT ;  /* 0x000000080200780c */ /* 0x040fe20003f06070 */
[----:B------:R-:W1:Y:S01]  /*0180*/  LDCU.64 UR12, c[0x0][0x358] ;  /* 0x00006b00ff0c77ac */ /* 0x000e620008000a00 */
[----:B------:R-:W-:Y:S01]  /*0190*/  HFMA2 R4, -RZ, RZ, 0, 0 ;  /* 0x00000000ff047431 */ /* 0x000fe200000001ff */
[----:B------:R-:W-:Y:S01]  /*01a0*/  LOP3.LUT R3, R2, 0x7, RZ, 0xc0, !PT ;  /* 0x0000000702037812 */ /* 0x000fe200078ec0ff */
[----:B0-----:R-:W-:-:S09]  /*01b0*/  IMAD R5, R29, UR4, R6 ;  /* 0x000000041d057c24 */ /* 0x001fd2000f8e0206 */
[----:B-1----:R-:W-:Y:S05]  /*01c0*/  @!P0 BRA `(.L_x_1) ;  /* 0x0000000800f48947 */ /* 0x002fea0003800000 */
[----:B------:R-:W0:Y:S01]  /*01d0*/  LDC.64 R14, c[0x0][0x3a0] ;  /* 0x0000e800ff0e7b82 */ /* 0x000e220000000a00 */
[----:B------:R-:W-:Y:S01]  /*01e0*/  UIADD3 UR5, UPT, UPT, UR11, UR4, URZ ;  /* 0x000000040b057290 */ /* 0x000fe2000fffe0ff */
[----:B------:R-:W-:Y:S01]  /*01f0*/  LOP3.LUT R4, R2, 0x7ffffff8, RZ, 0xc0, !PT ;  /* 0x7ffffff802047812 */ /* 0x000fe200078ec0ff */
[----:B------:R-:W-:Y:S02]  /*0200*/  ULEA UR6, UR11, UR4, 0x1 ;  /* 0x000000040b067291 */ /* 0x000fe4000f8e08ff */
[----:B------:R-:W-:Y:S01]  /*0210*/  UIMAD UR7, UR11, 0x3, UR4 ;  /* 0x000000030b0778a4 */ /* 0x000fe2000f8e0204 */
[----:B------:R-:W-:Y:S01]  /*0220*/  IADD3 R8, PT, PT, -R4, RZ, RZ ;  /* 0x000000ff04087210 */ /* 0x000fe20007ffe1ff */
[----:B------:R-:W-:Y:S01]  /*0230*/  ULEA UR8, UR11, UR4, 0x2 ;  /* 0x000000040b087291 */ /* 0x000fe2000f8e10ff */
[C-C-:B------:R-:W-:Y:S01]  /*0240*/  IMAD R7, R29.reuse, UR5, R6.reuse ;  /* 0x000000051d077c24 */ /* 0x140fe2000f8e0206 */
[----:B------:R-:W-:Y:S01]  /*0250*/  UIMAD UR9, UR11, 0x5, UR4 ;  /* 0x000000050b0978a4 */ /* 0x000fe2000f8e0204 */
[C-C-:B------:R-:W-:Y:S01]  /*0260*/  IMAD R9, R29.reuse, UR6, R6.reuse ;  /* 0x000000061d097c24 */ /* 0x140fe2000f8e0206 */
[----:B------:R-:W-:Y:S01]  /*0270*/  UIMAD UR10, UR11, 0x6, UR4 ;  /* 0x000000060b0a78a4 */ /* 0x000fe2000f8e0204 */
[C-C-:B------:R-:W-:Y:S01]  /*0280*/  IMAD R11, R29.reuse, UR7, R6.reuse ;  /* 0x000000071d0b7c24 */ /* 0x140fe2000f8e0206 */
[----:B------:R-:W-:Y:S01]  /*0290*/  UIMAD UR4, UR11, 0x7, UR4 ;  /* 0x000000070b0478a4 */ /* 0x000fe2000f8e0204 */
[C-C-:B------:R-:W-:Y:S01]  /*02a0*/  IMAD R13, R29.reuse, UR8, R6.reuse ;  /* 0x000000081d0d7c24 */ /* 0x140fe2000f8e0206 */
[----:B------:R-:W1:Y:S01]  /*02b0*/  LDCU UR14, c[0x0][0x3a8] ;  /* 0x00007500ff0e77ac */ /* 0x000e620008000800 */
[----:B------:R-:W-:-:S02]  /*02c0*/  IMAD R25, R29, UR9, R6 ;  /* 0x000000091d197c24 */ /* 0x000fc4000f8e0206 */
[C-C-:B------:R-:W-:Y:S02]  /*02d0*/  IMAD R27, R29.reuse, UR10, R6.reuse ;  /* 0x0000000a1d1b7c24 */ /* 0x140fe4000f8e0206 */
[----:B------:R-:W-:Y:S01]  /*02e0*/  IMAD R29, R29, UR4, R6 ;  /* 0x000000041d1d7c24 */ /* 0x000fe2000f8e0206 */
[----:B------:R-:W-:-:S07]  /*02f0*/  MOV R6, R5 ;  /* 0x0000000500067202 */ /* 0x000fce0000000f00 */
.L_x_18:
[----:B0-2-4-:R-:W-:Y:S01]  /*0300*/  IADD3 R17, PT, PT, R0, R6, RZ ;  /* 0x0000000600117210 */ /* 0x015fe20007ffe0ff */
[----:B------:R-:W-:Y:S01]  /*0310*/  BSSY.RECONVERGENT B0, `(.L_x_2) ;  /* 0x0000020000007945 */ /* 0x000fe20003800200 */
[----:B-1----:R-:W-:Y:S02]  /*0320*/  ISETP.GE.AND P6, PT, R6, UR14, PT ;  /* 0x0000000e06007c0c */ /* 0x002fe4000bfc6270 */
[C---:B------:R-:W-:Y:S02]  /*0330*/  IADD3 R19, PT, PT, R0.reuse, R17, RZ ;  /* 0x0000001100137210 */ /* 0x040fe40007ffe0ff */
[----:B------:R-:W-:Y:S02]  /*0340*/  ISETP.GE.AND P1, PT, R17, UR14, PT ;  /* 0x0000000e11007c0c */ /* 0x000fe4000bf26270 */
[----:B---3--:R-:W-:Y:S02]  /*0350*/  IADD3 R21, PT, PT, R0, R19, RZ ;  /* 0x0000001300157210 */ /* 0x008fe40007ffe0ff */
[----:B------:R-:W-:-:S02]  /*0360*/  ISETP.GE.AND P0, PT, R19, UR14, PT ;  /* 0x0000000e13007c0c */ /* 0x000fc4000bf06270 */
[C---:B------:R-:W-:Y:S01]  /*0370*/  IADD3 R23, PT, PT, R0.reuse, R21, RZ ;  /* 0x0000001500177210 */ /* 0x040fe20007ffe0ff */
[----:B------:R-:W1:Y:S01]  /*0380*/  LDC.64 R18, c[0x0][0x398] ;  /* 0x0000e600ff127b82 */ /* 0x000e620000000a00 */
[----:B------:R-:W-:Y:S02]  /*0390*/  P2R R10, PR, RZ, 0x2 ;  /* 0x00000002ff0a7803 */ /* 0x000fe40000000000 */
[C---:B------:R-:W-:Y:S02]  /*03a0*/  IADD3 R12, PT, PT, R0.reuse, R23, RZ ;  /* 0x00000017000c7210 */ /* 0x040fe40007ffe0ff */
[----:B------:R-:W-:Y:S02]  /*03b0*/  ISETP.GE.AND P1, PT, R21, UR14, PT ;  /* 0x0000000e15007c0c */ /* 0x000fe4000bf26270 */
[----:B------:R-:W-:Y:S02]  /*03c0*/  IADD3 R17, PT, PT, R0, R12, RZ ;  /* 0x0000000c00117210 */ /* 0x000fe40007ffe0ff */
[----:B------:R-:W-:-:S02]  /*03d0*/  ISETP.GE.AND P3, PT, R12, UR14, PT ;  /* 0x0000000e0c007c0c */ /* 0x000fc4000bf66270 */
[----:B------:R-:W-:Y:S02]  /*03e0*/  ISETP.GE.AND P4, PT, R17, UR14, PT ;  /* 0x0000000e11007c0c */ /* 0x000fe4000bf86270 */
[----:B------:R-:W-:Y:S02]  /*03f0*/  IADD3 R12, PT, PT, R0, R17, RZ ;  /* 0x00000011000c7210 */ /* 0x000fe40007ffe0ff */
[----:B------:R-:W2:Y:S01]  /*0400*/  LDC.64 R16, c[0x0][0x390] ;  /* 0x0000e400ff107b82 */ /* 0x000ea20000000a00 */
[----:B------:R-:W-:Y:S02]  /*0410*/  ISETP.GE.AND P2, PT, R23, UR14, PT ;  /* 0x0000000e17007c0c */ /* 0x000fe4000bf46270 */
[----:B------:R-:W-:Y:S01]  /*0420*/  ISETP.GE.AND P5, PT, R12, UR14, PT ;  /* 0x0000000e0c007c0c */ /* 0x000fe2000bfa6270 */
[----:B------:R-:W-:-:S12]  /*0430*/  @P6 BRA `(.L_x_3) ;  /* 0x0000000000346947 */ /* 0x000fd80003800000 */
[----:B------:R-:W3:Y:S02]  /*0440*/  LDC.64 R20, c[0x0][0x380] ;  /* 0x0000e000ff147b82 */ /* 0x000ee40000000a00 */
[----:B---3--:R-:W-:-:S06]  /*0450*/  IMAD.WIDE R22, R6, 0x4, R20 ;  /* 0x0000000406167825 */ /* 0x008fcc00078e0214 */
[----:B------:R-:W3:Y:S01]  /*0460*/  LDC.64 R20, c[0x0][0x388] ;  /* 0x0000e200ff147b82 */ /* 0x000ee20000000a00 */
[----:B------:R-:W1:Y:S01]  /*0470*/  LDG.E R23, desc[UR12][R22.64] ;  /* 0x0000000c16177981 */ /* 0x000e62000c1e1900 */
[----:B---3--:R-:W-:-:S05]  /*0480*/  IMAD.WIDE R20, R6, 0x4, R20 ;  /* 0x0000000406147825 */ /* 0x008fca00078e0214 */
[----:B------:R2:W0:Y:S02]  /*0490*/  LDG.E R12, desc[UR12][R20.64] ;  /* 0x0000000c140c7981 */ /* 0x000424000c1e1900 */
[----:B--2---:R-:W-:-:S05]  /*04a0*/  IMAD.WIDE R20, R6, 0x4, R16 ;  /* 0x0000000406147825 */ /* 0x004fca00078e0210 */
[----:B------:R0:W2:Y:S01]  /*04b0*/  LDG.E R24, desc[UR12][R20.64] ;  /* 0x0000000c14187981 */ /* 0x0000a2000c1e1900 */
[----:B-1----:R-:W-:-:S05]  /*04c0*/  IMAD.WIDE R22, R23, 0x4, R18 ;  /* 0x0000000417167825 */ /* 0x002fca00078e0212 */
[----:B------:R-:W2:Y:S01]  /*04d0*/  LDG.E R26, desc[UR12][R22.64] ;  /* 0x0000000c161a7981 */ /* 0x000ea2000c1e1900 */
[----:B0-----:R-:W-:-:S04]  /*04e0*/  IMAD.WIDE R20, R12, 0x4, R14 ;  /* 0x000000040c147825 */ /* 0x001fc800078e020e */
[----:B--2---:R-:W-:-:S05]  /*04f0*/  FMUL R24, R24, R26 ;  /* 0x0000001a18187220 */ /* 0x004fca0000400000 */
[----:B------:R3:W-:Y:S02]  /*0500*/  REDG.E.ADD.F32.FTZ.RN.STRONG.GPU desc[UR12][R20.64], R24 ;  /* 0x00000018140079a6 */ /* 0x0007e4000c12f30c */
.L_x_3:
[----:B------:R-:W-:Y:S05]  /*0510*/  BSYNC.RECONVERGENT B0 ;  /* 0x0000000000007941 */ /* 0x000fea0003800200 */
.L_x_2:
[----:B------:R-:W-:Y:S01]  /*0520*/  ISETP.NE.AND P6, PT, R10, RZ, PT ;  /* 0x000000ff0a00720c */ /* 0x000fe20003fc5270 */
[----:B------:R-:W-:-:S12]  /*0530*/  BSSY.RECONVERGENT B0, `(.L_x_4) ;  /* 0x000000f000007945 */ /* 0x000fd80003800200 */
[----:B------:R-:W-:Y:S05]  /*0540*/  @P6 BRA `(.L_x_5) ;  /* 0x0000000000346947 */ /* 0x000fea0003800000 */
[----:B---3--:R-:W3:Y:S02]  /*0550*/  LDC.64 R20, c[0x0][0x380] ;  /* 0x0000e000ff147b82 */ /* 0x008ee40000000a00 */
[----:B---3--:R-:W-:-:S06]  /*0560*/  IMAD.WIDE R22, R7, 0x4, R20 ;  /* 0x0000000407167825 */ /* 0x008fcc00078e0214 */
[----:B------:R-:W3:Y:S01]  /*0570*/  LDC.64 R20, c[0x0][0x388] ;  /* 0x0000e200ff147b82 */ /* 0x000ee20000000a00 */
[----:B------:R-:W1:Y:S01]  /*0580*/  LDG.E R23, desc[UR12][R22.64] ;  /* 0x0000000c16177981 */ /* 0x000e62000c1e1900 */
[----:B--2---:R-:W-:-:S05]  /*0590*/  IMAD.WIDE R16, R7, 0x4, R16 ;  /* 0x0000000407107825 */ /* 0x004fca00078e0210 */
[----:B------:R0:W2:Y:S01]  /*05a0*/  LDG.E R10, desc[UR12][R16.64] ;  /* 0x0000000c100a7981 */ /* 0x0000a2000c1e1900 */
[----:B---3--:R-:W-:-:S06]  /*05b0*/  IMAD.WIDE R20, R7, 0x4, R20 ;  /* 0x0000000407147825 */ /* 0x008fcc00078e0214 */
[----:B------:R-:W0:Y:S01]  /*05c0*/  LDG.E R21, desc[UR12][R20.64] ;  /* 0x0000000c14157981 */ /* 0x000e22000c1e1900 */
[----:B-1----:R-:W-:-:S06]  /*05d0*/  IMAD.WIDE R18, R23, 0x4, R18 ;  /* 0x0000000417127825 */ /* 0x002fcc00078e0212 */
[----:B------:R-:W2:Y:S01]  /*05e0*/  LDG.E R19, desc[UR12][R18.64] ;  /* 0x0000000c12137981 */ /* 0x000ea2000c1e1900 */
[----:B0-----:R-:W-:-:S04]  /*05f0*/  IMAD.WIDE R16, R21, 0x4, R14 ;  /* 0x0000000415107825 */ /* 0x001fc800078e020e */
[----:B--2---:R-:W-:-:S05]  /*0600*/  FMUL R10, R10, R19 ;  /* 0x000000130a0a7220 */ /* 0x004fca0000400000 */
[----:B------:R4:W-:Y:S02]  /*0610*/  REDG.E.ADD.F32.FTZ.RN.STRONG.GPU desc[UR12][R16.64], R10 ;  /* 0x0000000a100079a6 */ /* 0x0009e4000c12f30c */
.L_x_5:
[----:B------:R-:W-:Y:S05]  /*0620*/  BSYNC.RECONVERGENT B0 ;  /* 0x0000000000007941 */ /* 0x000fea0003800200 */
.L_x_4:
[----:B------:R-:W-:Y:S04]  /*0630*/  BSSY.RECONVERGENT B0, `(.L_x_6) ;  /* 0x0000011000007945 */ /* 0x000fe80003800200 */
[----:B------:R-:W-:Y:S05]  /*0640*/  @P0 BRA `(.L_x_7) ;  /* 0x00000000003c0947 */ /* 0x000fea0003800000 */
[----:B--2-4-:R-:W2:Y:S08]  /*0650*/  LDC.64 R16, c[0x0][0x380] ;  /* 0x0000e000ff107b82 */ /* 0x014eb00000000a00 */
[----:B-1----:R-:W1:Y:S08]  /*0660*/  LDC.64 R18, c[0x0][0x390] ;  /* 0x0000e400ff127b82 */ /* 0x002e700000000a00 */
[----:B---3--:R-:W3:Y:S01]  /*0670*/  LDC.64 R20, c[0x0][0x388] ;  /* 0x0000e200ff147b82 */ /* 0x008ee20000000a00 */
[----:B--2---:R-:W-:-:S07]  /*0680*/  IMAD.WIDE R22, R9, 0x4, R16 ;  /* 0x0000000409167825 */ /* 0x004fce00078e0210 */
[----:B------:R-:W2:Y:S01]  /*0690*/  LDC.64 R16, c[0x0][0x398] ;  /* 0x0000e600ff107b82 */ /* 0x000ea20000000a00 */
[----:B------:R-:W2:Y:S01]  /*06a0*/  LDG.E R23, desc[UR12][R22.64] ;  /* 0x0000000c16177981 */ /* 0x000ea2000c1e1900 */
[----:B-1----:R-:W-:-:S06]  /*06b0*/  IMAD.WIDE R18, R9, 0x4, R18 ;  /* 0x0000000409127825 */ /* 0x002fcc00078e0212 */
[----:B------:R-:W4:Y:S01]  /*06c0*/  LDG.E R18, desc[UR12][R18.64] ;  /* 0x0000000c12127981 */ /* 0x000f22000c1e1900 */
[----:B---3--:R-:W-:-:S06]  /*06d0*/  IMAD.WIDE R20, R9, 0x4, R20 ;  /* 0x0000000409147825 */ /* 0x008fcc00078e0214 */
[----:B------:R-:W0:Y:S01]  /*06e0*/  LDG.E R21, desc[UR12][R20.64] ;  /* 0x0000000c14157981 */ /* 0x000e22000c1e1900 */
[----:B--2---:R-:W-:-:S05]  /*06f0*/  IMAD.WIDE R16, R23, 0x4, R16 ;  /* 0x0000000417107825 */ /* 0x004fca00078e0210 */
[----:B------:R0:W4:Y:S02]  /*0700*/  LDG.E R10, desc[UR12][R16.64] ;  /* 0x0000000c100a7981 */ /* 0x000124000c1e1900 */
[----:B0-----:R-:W-:-:S04]  /*0710*/  IMAD.WIDE R16, R21, 0x4, R14 ;  /* 0x0000000415107825 */ /* 0x001fc800078e020e */
[----:B----4-:R-:W-:-:S05]  /*0720*/  FMUL R23, R18, R10 ;  /* 0x0000000a12177220 */ /* 0x010fca0000400000 */
[----:B------:R0:W-:Y:S02]  /*0730*/  REDG.E.ADD.F32.FTZ.RN.STRONG.GPU desc[UR12][R16.64], R23 ;  /* 0x00000017100079a6 */ /* 0x0001e4000c12f30c */
.L_x_7:
[----:B------:R-:W-:Y:S05]  /*0740*/  BSYNC.RECONVERGENT B0 ;  /* 0x0000000000007941 */ /* 0x000fea0003800200 */
.L_x_6:
[----:B------:R-:W-:Y:S04]  /*0750*/  BSSY.RECONVERGENT B0, `(.L_x_8) ;  /* 0x0000011000007945 */ /* 0x000fe80003800200 */
[----:B------:R-:W-:Y:S05]  /*0760*/  @P1 BRA `(.L_x_9) ;  /* 0x00000000003c1947 */ /* 0x000fea0003800000 */
[----:B0-2-4-:R-:W0:Y:S08]  /*0770*/  LDC.64 R16, c[0x0][0x380] ;  /* 0x0000e000ff107b82 */ /* 0x015e300000000a00 */
[----:B-1----:R-:W1:Y:S08]  /*0780*/  LDC.64 R18, c[0x0][0x390] ;  /* 0x0000e400ff127b82 */ /* 0x002e700000000a00 */
[----:B---3--:R-:W2:Y:S01]  /*0790*/  LDC.64 R20, c[0x0][0x388] ;  /* 0x0000e200ff147b82 */ /* 0x008ea20000000a00 */
[----:B0-----:R-:W-:-:S07]  /*07a0*/  IMAD.WIDE R22, R11, 0x4, R16 ;  /* 0x000000040b167825 */ /* 0x001fce00078e0210 */
[----:B------:R-:W0:Y:S01]  /*07b0*/  LDC.64 R16, c[0x0][0x398] ;  /* 0x0000e600ff107b82 */ /* 0x000e220000000a00 */
[----:B------:R-:W0:Y:S01]  /*07c0*/  LDG.E R23, desc[UR12][R22.64] ;  /* 0x0000000c16177981 */ /* 0x000e22000c1e1900 */
[----:B-1----:R-:W-:-:S06]  /*07d0*/  IMAD.WIDE R18, R11, 0x4, R18 ;  /* 0x000000040b127825 */ /* 0x002fcc00078e0212 */
[----:B------:R-:W3:Y:S01]  /*07e0*/  LDG.E R18, desc[UR12][R18.64] ;  /* 0x0000000c12127981 */ /* 0x000ee2000c1e1900 */
[----:B--2---:R-:W-:-:S06]  /*07f0*/  IMAD.WIDE R20, R11, 0x4, R20 ;  /* 0x000000040b147825 */ /* 0x004fcc00078e0214 */
[----:B------:R-:W2:Y:S01]  /*0800*/  LDG.E R21, desc[UR12][R20.64] ;  /* 0x0000000c14157981 */ /* 0x000ea2000c1e1900 */
[----:B0-----:R-:W-:-:S05]  /*0810*/  IMAD.WIDE R16, R23, 0x4, R16 ;  /* 0x0000000417107825 */ /* 0x001fca00078e0210 */
[----:B------:R2:W3:Y:S02]  /*0820*/  LDG.E R10, desc[UR12][R16.64] ;  /* 0x0000000c100a7981 */ /* 0x0004e4000c1e1900 */
[----:B--2---:R-:W-:-:S04]  /*0830*/  IMAD.WIDE R16, R21, 0x4, R14 ;  /* 0x0000000415107825 */ /* 0x004fc800078e020e */
[----:B---3--:R-:W-:-:S05]  /*0840*/  FMUL R23, R18, R10 ;  /* 0x0000000a12177220 */ /* 0x008fca0000400000 */
[----:B------:R0:W-:Y:S02]  /*0850*/  REDG.E.ADD.F32.FTZ.RN.STRONG.GPU desc[UR12][R16.64], R23 ;  /* 0x00000017100079a6 */ /* 0x0001e4000c12f30c */
.L_x_9:
[----:B------:R-:W-:Y:S05]  /*0860*/  BSYNC.RECONVERGENT B0 ;  /* 0x0000000000007941 */ /* 0x000fea0003800200 */
.L_x_8:
        /* <DEDUP_REMOVED lines=17> */
.L_x_11:
[----:B------:R-:W-:Y:S05]  /*0980*/  BSYNC.RECONVERGENT B0 ;  /* 0x0000000000007941 */ /* 0x000fea0003800200 */
.L_x_10:
        /* <DEDUP_REMOVED lines=17> */
.L_x_13:
[----:B------:R-:W-:Y:S05]  /*0aa0*/  BSYNC.RECONVERGENT B0 ;  /* 0x0000000000007941 */ /* 0x000fea0003800200 */
.L_x_12:
        /* <DEDUP_REMOVED lines=17> */
.L_x_15:
[----:B------:R-:W-:Y:S05]  /*0bc0*/  BSYNC.RECONVERGENT B0 ;  /* 0x0000000000007941 */ /* 0x000fea0003800200 */
.L_x_14:
        /* <DEDUP_REMOVED lines=17> */
.L_x_17:
[----:B------:R-:W-:Y:S05]  /*0ce0*/  BSYNC.RECONVERGENT B0 ;  /* 0x0000000000007941 */ /* 0x000fea0003800200 */
.L_x_16:
[----:B------:R-:W-:Y:S02]  /*0cf0*/  IADD3 R8, PT, PT, R8, 0x8, RZ ;  /* 0x0000000808087810 */ /* 0x000fe40007ffe0ff */
[----:B------:R-:W-:Y:S02]  /*0d00*/  LEA R7, R0, R7, 0x3 ;  /* 0x0000000700077211 */ /* 0x000fe400078e18ff */
[----:B------:R-:W-:Y:S02]  /*0d10*/  ISETP.NE.AND P0, PT, R8, RZ, PT ;  /* 0x000000ff0800720c */ /* 0x000fe40003f05270 */
[C---:B------:R-:W-:Y:S02]  /*0d20*/  LEA R9, R0.reuse, R9, 0x3 ;  /* 0x0000000900097211 */ /* 0x040fe400078e18ff */
[C---:B------:R-:W-:Y:S02]  /*0d30*/  LEA R11, R0.reuse, R11, 0x3 ;  /* 0x0000000b000b7211 */ /* 0x040fe400078e18ff */
[----:B------:R-:W-:-:S02]  /*0d40*/  LEA R13, R0, R13, 0x3 ;  /* 0x0000000d000d7211 */ /* 0x000fc400078e18ff */
[C---:B------:R-:W-:Y:S02]  /*0d50*/  LEA R25, R0.reuse, R25, 0x3 ;  /* 0x0000001900197211 */ /* 0x040fe400078e18ff */
[C---:B------:R-:W-:Y:S02]  /*0d60*/  LEA R27, R0.reuse, R27, 0x3 ;  /* 0x0000001b001b7211 */ /* 0x040fe400078e18ff */
[C---:B------:R-:W-:Y:S02]  /*0d70*/  LEA R29, R0.reuse, R29, 0x3 ;  /* 0x0000001d001d7211 */ /* 0x040fe400078e18ff */
[----:B------:R-:W-:Y:S01]  /*0d80*/  LEA R6, R0, R6, 0x3 ;  /* 0x0000000600067211 */ /* 0x000fe200078e18ff */
[----:B------:R-:W-:Y:S06]  /*0d90*/  @P0 BRA `(.L_x_18) ;  /* 0xfffffff400580947 */ /* 0x000fec000383ffff */
.L_x_1:
[----:B------:R-:W-:-:S13]  /*0da0*/  ISETP.NE.AND P0, PT, R3, RZ, PT ;  /* 0x000000ff0300720c */ /* 0x000fda0003f05270 */
[----:B------:R-:W-:Y:S05]  /*0db0*/  @!P0 EXIT ;  /* 0x000000000000894d */ /* 0x000fea0003800000 */
[----:B------:R-:W-:Y:S02]  /*0dc0*/  ISETP.GE.U32.AND P0, PT, R3, 0x4, PT ;  /* 0x000000040300780c */ /* 0x000fe40003f06070 */
[----:B-1----:R-:W-:-:S11]  /*0dd0*/  LOP3.LUT R18, R2, 0x3, RZ, 0xc0, !PT ;  /* 0x0000000302127812 */ /* 0x002fd600078ec0ff */
[----:B------:R-:W-:Y:S05]  /*0de0*/  @!P0 BRA `(.L_x_19) ;  /* 0x0000000400588947 */ /* 0x000fea0003800000 */
[----:B------:R-:W1:Y:S01]  /*0df0*/  LDCU UR4, c[0x0][0x3a8] ;  /* 0x00007500ff0477ac */ /* 0x000e620008000800 */
[C---:B0-2-4-:R-:W-:Y:S01]  /*0e00*/  IMAD R17, R0.reuse, R4, R5 ;  /* 0x0000000400117224 */ /* 0x055fe200078e0205 */
[----:B------:R-:W-:Y:S04]  /*0e10*/  BSSY.RECONVERGENT B0, `(.L_x_20) ;  /* 0x0000019000007945 */ /* 0x000fe80003800200 */
[----:B------:R-:W-:-:S04]  /*0e20*/  IADD3 R7, PT, PT, R0, R17, RZ ;  /* 0x0000001100077210 */ /* 0x000fc80007ffe0ff */
[----:B------:R-:W-:-:S04]  /*0e30*/  IADD3 R3, PT, PT, R0, R7, RZ ;  /* 0x0000000700037210 */ /* 0x000fc80007ffe0ff */
[----:B------:R-:W-:Y:S02]  /*0e40*/  IADD3 R6, PT, PT, R0, R3, RZ ;  /* 0x0000000300067210 */ /* 0x000fe40007ffe0ff */
[----:B-1----:R-:W-:Y:S02]  /*0e50*/  ISETP.GE.AND P0, PT, R17, UR4, PT ;  /* 0x0000000411007c0c */ /* 0x002fe4000bf06270 */
[----:B------:R-:W-:Y:S02]  /*0e60*/  ISETP.GE.AND P1, PT, R7, UR4, PT ;  /* 0x0000000407007c0c */ /* 0x000fe4000bf26270 */
[----:B------:R-:W-:Y:S02]  /*0e70*/  ISETP.GE.AND P2, PT, R3, UR4, PT ;  /* 0x0000000403007c0c */ /* 0x000fe4000bf46270 */
[----:B------:R-:W-:-:S07]  /*0e80*/  ISETP.GE.AND P3, PT, R6, UR4, PT ;  /* 0x0000000406007c0c */ /* 0x000fce000bf66270 */
[----:B------:R-:W-:Y:S06]  /*0e90*/  @P0 BRA `(.L_x_21) ;  /* 0x0000000000400947 */ /* 0x000fec0003800000 */
[----:B------:R-:W0:Y:S08]  /*0ea0*/  LDC.64 R14, c[0x0][0x380] ;  /* 0x0000e000ff0e7b82 */ /* 0x000e300000000a00 */
[----:B------:R-:W1:Y:S08]  /*0eb0*/  LDC.64 R10, c[0x0][0x390] ;  /* 0x0000e400ff0a7b82 */ /* 0x000e700000000a00 */
[----:B------:R-:W2:Y:S01]  /*0ec0*/  LDC.64 R12, c[0x0][0x388] ;  /* 0x0000e200ff0c7b82 */ /* 0x000ea20000000a00 */
[----:B0-----:R-:W-:-:S07]  /*0ed0*/  IMAD.WIDE R14, R17, 0x4, R14 ;  /* 0x00000004110e7825 */ /* 0x001fce00078e020e */
[----:B------:R-:W0:Y:S01]  /*0ee0*/  LDC.64 R8, c[0x0][0x398] ;  /* 0x0000e600ff087b82 */ /* 0x000e220000000a00 */
[----:B------:R-:W0:Y:S01]  /*0ef0*/  LDG.E R15, desc[UR12][R14.64] ;  /* 0x0000000c0e0f7981 */ /* 0x000e22000c1e1900 */
[----:B-1----:R-:W-:-:S06]  /*0f00*/  IMAD.WIDE R10, R17, 0x4, R10 ;  /* 0x00000004110a7825 */ /* 0x002fcc00078e020a */
[----:B------:R-:W4:Y:S01]  /*0f10*/  LDG.E R10, desc[UR12][R10.64] ;  /* 0x0000000c0a0a7981 */ /* 0x000f22000c1e1900 */
[----:B--2---:R-:W-:-:S06]  /*0f20*/  IMAD.WIDE R12, R17, 0x4, R12 ;  /* 0x00000004110c7825 */ /* 0x004fcc00078e020c */
[----:B------:R-:W2:Y:S01]  /*0f30*/  LDG.E R13, desc[UR12][R12.64] ;  /* 0x0000000c0c0d7981 */ /* 0x000ea2000c1e1900 */
[----:B0-----:R-:W-:Y:S02]  /*0f40*/  IMAD.WIDE R16, R15, 0x4, R8 ;  /* 0x000000040f107825 */ /* 0x001fe400078e0208 */
[----:B------:R-:W2:Y:S04]  /*0f50*/  LDC.64 R8, c[0x0][0x3a0] ;  /* 0x0000e800ff087b82 */ /* 0x000ea80000000a00 */
[----:B------:R-:W4:Y:S01]  /*0f60*/  LDG.E R17, desc[UR12][R16.64] ;  /* 0x0000000c10117981 */ /* 0x000f22000c1e1900 */
[----:B--2---:R-:W-:-:S04]  /*0f70*/  IMAD.WIDE R8, R13, 0x4, R8 ;  /* 0x000000040d087825 */ /* 0x004fc800078e0208 */
[----:B----4-:R-:W-:-:S05]  /*0f80*/  FMUL R15, R10, R17 ;  /* 0x000000110a0f7220 */ /* 0x010fca0000400000 */
[----:B------:R0:W-:Y:S02]  /*0f90*/  REDG.E.ADD.F32.FTZ.RN.STRONG.GPU desc[UR12][R8.64], R15 ;  /* 0x0000000f080079a6 */ /* 0x0001e4000c12f30c */
.L_x_21:
[----:B------:R-:W-:Y:S05]  /*0fa0*/  BSYNC.RECONVERGENT B0 ;  /* 0x0000000000007941 */ /* 0x000fea0003800200 */
.L_x_20:
[----:B------:R-:W-:Y:S04]  /*0fb0*/  BSSY.RECONVERGENT B0, `(.L_x_22) ;  /* 0x0000012000007945 */ /* 0x000fe80003800200 */
[----:B------:R-:W-:Y:S05]  /*0fc0*/  @P1 BRA `(.L_x_23) ;  /* 0x0000000000401947 */ /* 0x000fea0003800000 */
[----:B------:R-:W1:Y:S08]  /*0fd0*/  LDC.64 R10, c[0x0][0x380] ;  /* 0x0000e000ff0a7b82 */ /* 0x000e700000000a00 */
[----:B------:R-:W2:Y:S08]  /*0fe0*/  LDC.64 R12, c[0x0][0x390] ;  /* 0x0000e400ff0c7b82 */ /* 0x000eb00000000a00 */
[----:B0-----:R-:W0:Y:S01]  /*0ff0*/  LDC.64 R8, c[0x0][0x388] ;  /* 0x0000e200ff087b82 */ /* 0x001e220000000a00 */
[----:B-1----:R-:W-:-:S07]  /*1000*/  IMAD.WIDE R10, R7, 0x4, R10 ;  /* 0x00000004070a7825 */ /* 0x002fce00078e020a */
[----:B------:R-:W1:Y:S01]  /*1010*/  LDC.64 R14, c[0x0][0x398] ;  /* 0x0000e600ff0e7b82 */ /* 0x000e620000000a00 */
[----:B------:R-:W1:Y:S01]  /*1020*/  LDG.E R11, desc[UR12][R10.64] ;  /* 0x0000000c0a0b7981 */ /* 0x000e62000c1e1900 */
[----:B--2---:R-:W-:-:S06]  /*1030*/  IMAD.WIDE R12, R7, 0x4, R12 ;  /* 0x00000004070c7825 */ /* 0x004fcc00078e020c */
[----:B------:R-:W2:Y:S01]  /*1040*/  LDC.64 R16, c[0x0][0x3a0] ;  /* 0x0000e800ff107b82 */ /* 0x000ea20000000a00 */
[----:B------:R-:W4:Y:S01]  /*1050*/  LDG.E R12, desc[UR12][R12.64] ;  /* 0x0000000c0c0c7981 */ /* 0x000f22000c1e1900 */
[----:B0-----:R-:W-:-:S06]  /*1060*/  IMAD.WIDE R8, R7, 0x4, R8 ;  /* 0x0000000407087825 */ /* 0x001fcc00078e0208 */
[----:B------:R-:W2:Y:S01]  /*1070*/  LDG.E R9, desc[UR12][R8.64] ;  /* 0x0000000c08097981 */ /* 0x000ea2000c1e1900 */
[----:B-1----:R-:W-:-:S06]  /*1080*/  IMAD.WIDE R14, R11, 0x4, R14 ;  /* 0x000000040b0e7825 */ /* 0x002fcc00078e020e */
[----:B------:R-:W4:Y:S01]  /*1090*/  LDG.E R15, desc[UR12][R14.64] ;  /* 0x0000000c0e0f7981 */ /* 0x000f22000c1e1900 */
[----:B--2---:R-:W-:-:S04]  /*10a0*/  IMAD.WIDE R10, R9, 0x4, R16 ;  /* 0x00000004090a7825 */ /* 0x004fc800078e0210 */
[----:B----4-:R-:W-:-:S05]  /*10b0*/  FMUL R7, R12, R15 ;  /* 0x0000000f0c077220 */ /* 0x010fca0000400000 */
[----:B------:R1:W-:Y:S02]  /*10c0*/  REDG.E.ADD.F32.FTZ.RN.STRONG.GPU desc[UR12][R10.64], R7 ;  /* 0x000000070a0079a6 */ /* 0x0003e4000c12f30c */
.L_x_23:
[----:B------:R-:W-:Y:S05]  /*10d0*/  BSYNC.RECONVERGENT B0 ;  /* 0x0000000000007941 */ /* 0x000fea0003800200 */
.L_x_22:
[----:B------:R-:W-:Y:S04]  /*10e0*/  BSSY.RECONVERGENT B0, `(.L_x_24) ;  /* 0x0000012000007945 */ /* 0x000fe80003800200 */
[----:B------:R-:W-:Y:S05]  /*10f0*/  @P2 BRA `(.L_x_25) ;  /* 0x0000000000402947 */ /* 0x000fea0003800000 */
[----:B-1----:R-:W1:Y:S08]  /*1100*/  LDC.64 R10, c[0x0][0x380] ;  /* 0x0000e000ff0a7b82 */ /* 0x002e700000000a00 */
        /* <DEDUP_REMOVED lines=15> */
.L_x_25:
[----:B------:R-:W-:Y:S05]  /*1200*/  BSYNC.RECONVERGENT B0 ;  /* 0x0000000000007941 */ /* 0x000fea0003800200 */
.L_x_24:
[----:B------:R-:W-:Y:S04]  /*1210*/  BSSY.RECONVERGENT B0, `(.L_x_26) ;  /* 0x0000012000007945 */ /* 0x000fe80003800200 */
[----:B------:R-:W-:Y:S05]  /*1220*/  @P3 BRA `(.L_x_27) ;  /* 0x0000000000403947 */ /* 0x000fea0003800000 */
[----:B------:R-:W4:Y:S08]  /*1230*/  LDC.64 R12, c[0x0][0x380] ;  /* 0x0000e000ff0c7b82 */ /* 0x000f300000000a00 */
[----:B0-----:R-:W0:Y:S08]  /*1240*/  LDC.64 R8, c[0x0][0x388] ;  /* 0x0000e200ff087b82 */ /* 0x001e300000000a00 */
[----:B-12---:R-:W1:Y:S01]  /*1250*/  LDC.64 R10, c[0x0][0x390] ;  /* 0x0000e400ff0a7b82 */ /* 0x006e620000000a00 */
[----:B----4-:R-:W-:-:S07]  /*1260*/  IMAD.WIDE R12, R6, 0x4, R12 ;  /* 0x00000004060c7825 */ /* 0x010fce00078e020c */
[----:B------:R-:W2:Y:S01]  /*1270*/  LDC.64 R14, c[0x0][0x398] ;  /* 0x0000e600ff0e7b82 */ /* 0x000ea20000000a00 */
[----:B------:R-:W2:Y:S01]  /*1280*/  LDG.E R13, desc[UR12][R12.64] ;  /* 0x0000000c0c0d7981 */ /* 0x000ea2000c1e1900 */
[----:B0-----:R-:W-:-:S06]  /*1290*/  IMAD.WIDE R8, R6, 0x4, R8 ;  /* 0x0000000406087825 */ /* 0x001fcc00078e0208 */
[----:B------:R-:W4:Y:S01]  /*12a0*/  LDG.E R9, desc[UR12][R8.64] ;  /* 0x0000000c08097981 */ /* 0x000f22000c1e1900 */
[----:B-1----:R-:W-:Y:S02]  /*12b0*/  IMAD.WIDE R10, R6, 0x4, R10 ;  /* 0x00000004060a7825 */ /* 0x002fe400078e020a */
[----:B------:R-:W4:Y:S04]  /*12c0*/  LDC.64 R6, c[0x0][0x3a0] ;  /* 0x0000e800ff067b82 */ /* 0x000f280000000a00 */
[----:B------:R-:W5:Y:S01]  /*12d0*/  LDG.E R10, desc[UR12][R10.64] ;  /* 0x0000000c0a0a7981 */ /* 0x000f62000c1e1900 */
[----:B--2---:R-:W-:-:S06]  /*12e0*/  IMAD.WIDE R14, R13, 0x4, R14 ;  /* 0x000000040d0e7825 */ /* 0x004fcc00078e020e */
[----:B------:R-:W5:Y:S01]  /*12f0*/  LDG.E R15, desc[UR12][R14.64] ;  /* 0x0000000c0e0f7981 */ /* 0x000f62000c1e1900 */
[----:B----4-:R-:W-:-:S04]  /*1300*/  IMAD.WIDE R6, R9, 0x4, R6 ;  /* 0x0000000409067825 */ /* 0x010fc800078e0206 */
[----:B-----5:R-:W-:-:S05]  /*1310*/  FMUL R3, R10, R15 ;  /* 0x0000000f0a037220 */ /* 0x020fca0000400000 */
[----:B------:R4:W-:Y:S02]  /*1320*/  REDG.E.ADD.F32.FTZ.RN.STRONG.GPU desc[UR12][R6.64], R3 ;  /* 0x00000003060079a6 */ /* 0x0009e4000c12f30c */
.L_x_27:
[----:B------:R-:W-:Y:S05]  /*1330*/  BSYNC.RECONVERGENT B0 ;  /* 0x0000000000007941 */ /* 0x000fea0003800200 */
.L_x_26:
[----:B------:R-:W-:-:S07]  /*1340*/  IADD3 R4, PT, PT, R4, 0x4, RZ ;  /* 0x0000000404047810 */ /* 0x000fce0007ffe0ff */
.L_x_19:
[----:B------:R-:W-:-:S13]  /*1350*/  ISETP.NE.AND P0, PT, R18, RZ, PT ;  /* 0x000000ff1200720c */ /* 0x000fda0003f05270 */
[----:B------:R-:W-:Y:S05]  /*1360*/  @!P0 EXIT ;  /* 0x000000000000894d */ /* 0x000fea0003800000 */
[----:B------:R-:W-:-:S13]  /*1370*/  ISETP.NE.AND P0, PT, R18, 0x1, PT ;  /* 0x000000011200780c */ /* 0x000fda0003f05270 */
[----:B------:R-:W-:Y:S05]  /*1380*/  @!P0 BRA `(.L_x_28) ;  /* 0x0000000000b08947 */ /* 0x000fea0003800000 */
[----:B------:R-:W5:Y:S01]  /*1390*/  LDCU UR4, c[0x0][0x3a8] ;  /* 0x00007500ff0477ac */ /* 0x000f620008000800 */
[C---:B0-----:R-:W-:Y:S01]  /*13a0*/  IMAD R15, R0.reuse, R4, R5 ;  /* 0x00000004000f7224 */ /* 0x041fe200078e0205 */
[----:B------:R-:W-:Y:S04]  /*13b0*/  BSSY.RECONVERGENT B0, `(.L_x_29) ;  /* 0x0000015000007945 */ /* 0x000fe80003800200 */
[----:B--2-4-:R-:W-:Y:S02]  /*13c0*/  IADD3 R3, PT, PT, R0, R15, RZ ;  /* 0x0000000f00037210 */ /* 0x014fe40007ffe0ff */
[----:B-----5:R-:W-:Y:S02]  /*13d0*/  ISETP.GE.AND P0, PT, R15, UR4, PT ;  /* 0x000000040f007c0c */ /* 0x020fe4000bf06270 */
[----:B------:R-:W-:-:S11]  /*13e0*/  ISETP.GE.AND P1, PT, R3, UR4, PT ;  /* 0x0000000403007c0c */ /* 0x000fd6000bf26270 */
[----:B------:R-:W-:Y:S05]  /*13f0*/  @P0 BRA `(.L_x_30) ;  /* 0x0000000000400947 */ /* 0x000fea0003800000 */
[----:B------:R-:W0:Y:S08]  /*1400*/  LDC.64 R8, c[0x0][0x380] ;  /* 0x0000e000ff087b82 */ /* 0x000e300000000a00 */
[----:B-1----:R-:W1:Y:S08]  /*1410*/  LDC.64 R6, c[0x0][0x388] ;  /* 0x0000e200ff067b82 */ /* 0x002e700000000a00 */
[----:B------:R-:W2:Y:S01]  /*1420*/  LDC.64 R10, c[0x0][0x390] ;  /* 0x0000e400ff0a7b82 */ /* 0x000ea20000000a00 */
[----:B0-----:R-:W-:-:S07]  /*1430*/  IMAD.WIDE R8, R15, 0x4, R8 ;  /* 0x000000040f087825 */ /* 0x001fce00078e0208 */
[----:B------:R-:W0:Y:S01]  /*1440*/  LDC.64 R12, c[0x0][0x398] ;  /* 0x0000e600ff0c7b82 */ /* 0x000e220000000a00 */
[----:B------:R-:W0:Y:S01]  /*1450*/  LDG.E R9, desc[UR12][R8.64] ;  /* 0x0000000c08097981 */ /* 0x000e22000c1e1900 */
[----:B-1----:R-:W-:-:S06]  /*1460*/  IMAD.WIDE R6, R15, 0x4, R6 ;  /* 0x000000040f067825 */ /* 0x002fcc00078e0206 */
[----:B------:R-:W4:Y:S01]  /*1470*/  LDG.E R7, desc[UR12][R6.64] ;  /* 0x0000000c06077981 */ /* 0x000f22000c1e1900 */
[----:B--2---:R-:W-:Y:S02]  /*1480*/  IMAD.WIDE R10, R15, 0x4, R10 ;  /* 0x000000040f0a7825 */ /* 0x004fe400078e020a */
[----:B------:R-:W4:Y:S04]  /*1490*/  LDC.64 R14, c[0x0][0x3a0] ;  /* 0x0000e800ff0e7b82 */ /* 0x000f280000000a00 */
[----:B------:R-:W2:Y:S01]  /*14a0*/  LDG.E R10, desc[UR12][R10.64] ;  /* 0x0000000c0a0a7981 */ /* 0x000ea2000c1e1900 */
[----:B0-----:R-:W-:-:S06]  /*14b0*/  IMAD.WIDE R12, R9, 0x4, R12 ;  /* 0x00000004090c7825 */ /* 0x001fcc00078e020c */
[----:B------:R-:W2:Y:S01]  /*14c0*/  LDG.E R13, desc[UR12][R12.64] ;  /* 0x0000000c0c0d7981 */ /* 0x000ea2000c1e1900 */
[----:B----4-:R-:W-:-:S04]  /*14d0*/  IMAD.WIDE R8, R7, 0x4, R14 ;  /* 0x0000000407087825 */ /* 0x010fc800078e020e */
[----:B--2---:R-:W-:-:S05]  /*14e0*/  FMUL R15, R10, R13 ;  /* 0x0000000d0a0f7220 */ /* 0x004fca0000400000 */
[----:B------:R0:W-:Y:S02]  /*14f0*/  REDG.E.ADD.F32.FTZ.RN.STRONG.GPU desc[UR12][R8.64], R15 ;  /* 0x0000000f080079a6 */ /* 0x0001e4000c12f30c */
.L_x_30:
[----:B------:R-:W-:Y:S05]  /*1500*/  BSYNC.RECONVERGENT B0 ;  /* 0x0000000000007941 */ /* 0x000fea0003800200 */
.L_x_29:
[----:B------:R-:W-:Y:S04]  /*1510*/  BSSY.RECONVERGENT B0, `(.L_x_31) ;  /* 0x0000012000007945 */ /* 0x000fe80003800200 */
[----:B------:R-:W-:Y:S05]  /*1520*/  @P1 BRA `(.L_x_32) ;  /* 0x0000000000401947 */ /* 0x000fea0003800000 */
[----:B0-----:R-:W0:Y:S08]  /*1530*/  LDC.64 R8, c[0x0][0x380] ;  /* 0x0000e000ff087b82 */ /* 0x001e300000000a00 */
[----:B-1----:R-:W1:Y:S08]  /*1540*/  LDC.64 R6, c[0x0][0x388] ;  /* 0x0000e200ff067b82 */ /* 0x002e700000000a00 */
[----:B------:R-:W2:Y:S01]  /*1550*/  LDC.64 R10, c[0x0][0x390] ;  /* 0x0000e400ff0a7b82 */ /* 0x000ea20000000a00 */
[----:B0-----:R-:W-:-:S07]  /*1560*/  IMAD.WIDE R8, R3, 0x4, R8 ;  /* 0x0000000403087825 */ /* 0x001fce00078e0208 */
[----:B------:R-:W0:Y:S01]  /*1570*/  LDC.64 R12, c[0x0][0x398] ;  /* 0x0000e600ff0c7b82 */ /* 0x000e220000000a00 */
[----:B------:R-:W0:Y:S01]  /*1580*/  LDG.E R9, desc[UR12][R8.64] ;  /* 0x0000000c08097981 */ /* 0x000e22000c1e1900 */
[----:B-1----:R-:W-:-:S06]  /*1590*/  IMAD.WIDE R6, R3, 0x4, R6 ;  /* 0x0000000403067825 */ /* 0x002fcc00078e0206 */
[----:B------:R-:W1:Y:S01]  /*15a0*/  LDC.64 R14, c[0x0][0x3a0] ;  /* 0x0000e800ff0e7b82 */ /* 0x000e620000000a00 */
[----:B------:R-:W1:Y:S01]  /*15b0*/  LDG.E R7, desc[UR12][R6.64] ;  /* 0x0000000c06077981 */ /* 0x000e62000c1e1900 */
[----:B--2---:R-:W-:-:S06]  /*15c0*/  IMAD.WIDE R10, R3, 0x4, R10 ;  /* 0x00000004030a7825 */ /* 0x004fcc00078e020a */
[----:B------:R-:W2:Y:S01]  /*15d0*/  LDG.E R10, desc[UR12][R10.64] ;  /* 0x0000000c0a0a7981 */ /* 0x000ea2000c1e1900 */
[----:B0-----:R-:W-:-:S06]  /*15e0*/  IMAD.WIDE R12, R9, 0x4, R12 ;  /* 0x00000004090c7825 */ /* 0x001fcc00078e020c */
[----:B------:R-:W2:Y:S01]  /*15f0*/  LDG.E R13, desc[UR12][R12.64] ;  /* 0x0000000c0c0d7981 */ /* 0x000ea2000c1e1900 */
[----:B-1----:R-:W-:-:S04]  /*1600*/  IMAD.WIDE R8, R7, 0x4, R14 ;  /* 0x0000000407087825 */ /* 0x002fc800078e020e */
[----:B--2---:R-:W-:-:S05]  /*1610*/  FMUL R3, R10, R13 ;  /* 0x0000000d0a037220 */ /* 0x004fca0000400000 */
[----:B------:R2:W-:Y:S02]  /*1620*/  REDG.E.ADD.F32.FTZ.RN.STRONG.GPU desc[UR12][R8.64], R3 ;  /* 0x00000003080079a6 */ /* 0x0005e4000c12f30c */
.L_x_32:
[----:B------:R-:W-:Y:S05]  /*1630*/  BSYNC.RECONVERGENT B0 ;  /* 0x0000000000007941 */ /* 0x000fea0003800200 */
.L_x_31:
[----:B------:R-:W-:-:S07]  /*1640*/  IADD3 R4, PT, PT, R4, 0x2, RZ ;  /* 0x0000000204047810 */ /* 0x000fce0007ffe0ff */
.L_x_28:
[----:B------:R-:W-:-:S04]  /*1650*/  LOP3.LUT R2, R2, 0x1, RZ, 0xc0, !PT ;  /* 0x0000000102027812 */ /* 0x000fc800078ec0ff */
[----:B------:R-:W-:-:S13]  /*1660*/  ISETP.NE.U32.AND P0, PT, R2, 0x1, PT ;  /* 0x000000010200780c */ /* 0x000fda0003f05070 */
[----:B------:R-:W-:Y:S05]  /*1670*/  @P0 EXIT ;  /* 0x000000000000094d */ /* 0x000fea0003800000 */
[----:B------:R-:W5:Y:S01]  /*1680*/  LDCU UR4, c[0x0][0x3a8] ;  /* 0x00007500ff0477ac */ /* 0x000f620008000800 */
[----:B-12---:R-:W-:-:S05]  /*1690*/  IMAD R11, R0, R4, R5 ;  /* 0x00000004000b7224 */ /* 0x006fca00078e0205 */
[----:B-----5:R-:W-:-:S13]  /*16a0*/  ISETP.GE.AND P0, PT, R11, UR4, PT ;  /* 0x000000040b007c0c */ /* 0x020fda000bf06270 */
[----:B------:R-:W-:Y:S05]  /*16b0*/  @P0 EXIT ;  /* 0x000000000000094d */ /* 0x000fea0003800000 */
[----:B------:R-:W1:Y:S08]  /*16c0*/  LDC.64 R4, c[0x0][0x380] ;  /* 0x0000e000ff047b82 */ /* 0x000e700000000a00 */
[----:B----4-:R-:W2:Y:S08]  /*16d0*/  LDC.64 R2, c[0x0][0x388] ;  /* 0x0000e200ff027b82 */ /* 0x010eb00000000a00 */
[----:B------:R-:W4:Y:S01]  /*16e0*/  LDC.64 R6, c[0x0][0x390] ;  /* 0x0000e400ff067b82 */ /* 0x000f220000000a00 */
[----:B-1----:R-:W-:-:S07]  /*16f0*/  IMAD.WIDE R4, R11, 0x4, R4 ;  /* 0x000000040b047825 */ /* 0x002fce00078e0204 */
[----:B0-----:R-:W0:Y:S01]  /*1700*/  LDC.64 R8, c[0x0][0x398] ;  /* 0x0000e600ff087b82 */ /* 0x001e220000000a00 */
[----:B------:R-:W0:Y:S01]  /*1710*/  LDG.E R5, desc[UR12][R4.64] ;  /* 0x0000000c04057981 */ /* 0x000e22000c1e1900 */
[----:B--2---:R-:W-:-:S06]  /*1720*/  IMAD.WIDE R2, R11, 0x4, R2 ;  /* 0x000000040b027825 */ /* 0x004fcc00078e0202 */
[----:B------:R-:W2:Y:S01]  /*1730*/  LDG.E R3, desc[UR12][R2.64] ;  /* 0x0000000c02037981 */ /* 0x000ea2000c1e1900 */
[----:B----4-:R-:W-:Y:S02]  /*1740*/  IMAD.WIDE R6, R11, 0x4, R6 ;  /* 0x000000040b067825 */ /* 0x010fe400078e0206 */
[----:B------:R-:W2:Y:S04]  /*1750*/  LDC.64 R10, c[0x0][0x3a0] ;  /* 0x0000e800ff0a7b82 */ /* 0x000ea80000000a00 */
[----:B------:R-:W4:Y:S01]  /*1760*/  LDG.E R6, desc[UR12][R6.64] ;  /* 0x0000000c06067981 */ /* 0x000f22000c1e1900 */
[----:B0-----:R-:W-:-:S06]  /*1770*/  IMAD.WIDE R8, R5, 0x4, R8 ;  /* 0x0000000405087825 */ /* 0x001fcc00078e0208 */
[----:B------:R-:W4:Y:S01]  /*1780*/  LDG.E R9, desc[UR12][R8.64] ;  /* 0x0000000c08097981 */ /* 0x000f22000c1e1900 */
[----:B--2---:R-:W-:-:S04]  /*1790*/  IMAD.WIDE R4, R3, 0x4, R10 ;  /* 0x0000000403047825 */ /* 0x004fc800078e020a */
[----:B----4-:R-:W-:-:S05]  /*17a0*/  FMUL R11, R6, R9 ;  /* 0x00000009060b7220 */ /* 0x010fca0000400000 */
[----:B------:R-:W-:Y:S01]  /*17b0*/  REDG.E.ADD.F32.FTZ.RN.STRONG.GPU desc[UR12][R4.64], R11 ;  /* 0x0000000b040079a6 */ /* 0x000fe2000c12f30c */
[----:B------:R-:W-:Y:S05]  /*17c0*/  EXIT ;  /* 0x000000000000794d */ /* 0x000fea0003800000 */
        .weak           $__internal_0_$__cuda_sm3x_div_rn_noftz_f32_slowpath
        .type           $__internal_0_$__cuda_sm3x_div_rn_noftz_f32_slowpath,@function
        .size           $__internal_0_$__cuda_sm3x_div_rn_noftz_f32_slowpath,(.L_x_84 - $__internal_0_$__cuda_sm3x_div_rn_noftz_f32_slowpath)
$__internal_0_$__cuda_sm3x_div_rn_noftz_f32_slowpath:
[----:B------:R-:W-:Y:S02]  /*17d0*/  SHF.R.U32.HI R6, RZ, 0x17, R3 ;  /* 0x00000017ff067819 */ /* 0x000fe40000011603 */
[----:B------:R-:W-:Y:S02]  /*17e0*/  SHF.R.U32.HI R5, RZ, 0x17, R2 ;  /* 0x00000017ff057819 */ /* 0x000fe40000011602 */
[----:B------:R-:W-:Y:S02]  /*17f0*/  LOP3.LUT R6, R6, 0xff, RZ, 0xc0, !PT ;  /* 0x000000ff06067812 */ /* 0x000fe400078ec0ff */
[----:B------:R-:W-:Y:S02]  /*1800*/  LOP3.LUT R5, R5, 0xff, RZ, 0xc0, !PT ;  /* 0x000000ff05057812 */ /* 0x000fe400078ec0ff */
[----:B------:R-:W-:Y:S02]  /*1810*/  IADD3 R11, PT, PT, R6, -0x1, RZ ;  /* 0xffffffff060b7810 */ /* 0x000fe40007ffe0ff */
[----:B------:R-:W-:-:S02]  /*1820*/  IADD3 R10, PT, PT, R5, -0x1, RZ ;  /* 0xffffffff050a7810 */ /* 0x000fc40007ffe0ff */
[----:B------:R-:W-:Y:S02]  /*1830*/  ISETP.GT.U32.AND P0, PT, R11, 0xfd, PT ;  /* 0x000000fd0b00780c */ /* 0x000fe40003f04070 */
[----:B------:R-:W-:Y:S02]  /*1840*/  MOV R7, R2 ;  /* 0x0000000200077202 */ /* 0x000fe40000000f00 */
[----:B------:R-:W-:Y:S02]  /*1850*/  ISETP.GT.U32.OR P0, PT, R10, 0xfd, P0 ;  /* 0x000000fd0a00780c */ /* 0x000fe40000704470 */
[----:B------:R-:W-:-:S11]  /*1860*/  MOV R8, R3 ;  /* 0x0000000300087202 */ /* 0x000fd60000000f00 */
[----:B------:R-:W-:Y:S01]  /*1870*/  @!P0 MOV R9, RZ ;  /* 0x000000ff00098202 */ /* 0x000fe20000000f00 */
[----:B------:R-:W-:Y:S06]  /*1880*/  @!P0 BRA `(.L_x_33) ;  /* 0x00000000005c8947 */ /* 0x000fec0003800000 */
[----:B------:R-:W-:Y:S02]  /*1890*/  FSETP.GTU.FTZ.AND P0, PT, |R2|, +INF , PT ;  /* 0x7f8000000200780b */ /* 0x000fe40003f1c200 */
[----:B------:R-:W-:-:S04]  /*18a0*/  FSETP.GTU.FTZ.AND P1, PT, |R3|, +INF , PT ;  /* 0x7f8000000300780b */ /* 0x000fc80003f3c200 */
[----:B------:R-:W-:-:S13]  /*18b0*/  PLOP3.LUT P0, PT, P0, P1, PT, 0xf8, 0x8f ;  /* 0x00000000008f781c */ /* 0x000fda0000703f70 */
[----:B------:R-:W-:Y:S05]  /*18c0*/  @P0 BRA `(.L_x_34) ;  /* 0x0000000400440947 */ /* 0x000fea0003800000 */
[----:B------:R-:W-:-:S13]  /*18d0*/  LOP3.LUT P0, RZ, R8, 0x7fffffff, R7, 0xc8, !PT ;  /* 0x7fffffff08ff7812 */ /* 0x000fda000780c807 */
[----:B------:R-:W-:Y:S05]  /*18e0*/  @!P0 BRA `(.L_x_35) ;  /* 0x0000000400348947 */ /* 0x000fea0003800000 */
[C---:B------:R-:W-:Y:S02]  /*18f0*/  FSETP.NEU.FTZ.AND P2, PT, |R2|.reuse, +INF , PT ;  /* 0x7f8000000200780b */ /* 0x040fe40003f5d200 */
[----:B------:R-:W-:Y:S02]  /*1900*/  FSETP.NEU.FTZ.AND P0, PT, |R3|, +INF , PT ;  /* 0x7f8000000300780b */ /* 0x000fe40003f1d200 */
[----:B------:R-:W-:-:S11]  /*1910*/  FSETP.NEU.FTZ.AND P1, PT, |R2|, +INF , PT ;  /* 0x7f8000000200780b */ /* 0x000fd60003f3d200 */
[----:B------:R-:W-:Y:S05]  /*1920*/  @!P0 BRA !P2, `(.L_x_35) ;  /* 0x0000000400248947 */ /* 0x000fea0005000000 */
[----:B------:R-:W-:-:S04]  /*1930*/  LOP3.LUT P2, RZ, R7, 0x7fffffff, RZ, 0xc0, !PT ;  /* 0x7fffffff07ff7812 */ /* 0x000fc8000784c0ff */
[----:B------:R-:W-:-:S13]  /*1940*/  PLOP3.LUT P0, PT, P0, P2, PT, 0x2f, 0xf2 ;  /* 0x0000000000f2781c */ /* 0x000fda0000704577 */
[----:B------:R-:W-:Y:S05]  /*1950*/  @P0 BRA `(.L_x_36) ;  /* 0x0000000400100947 */ /* 0x000fea0003800000 */
[----:B------:R-:W-:-:S04]  /*1960*/  LOP3.LUT P0, RZ, R8, 0x7fffffff, RZ, 0xc0, !PT ;  /* 0x7fffffff08ff7812 */ /* 0x000fc8000780c0ff */
[----:B------:R-:W-:-:S13]  /*1970*/  PLOP3.LUT P0, PT, P1, P0, PT, 0x2f, 0xf2 ;  /* 0x0000000000f2781c */ /* 0x000fda0000f00577 */
[----:B------:R-:W-:Y:S05]  /*1980*/  @P0 BRA `(.L_x_37) ;  /* 0x0000000000f80947 */ /* 0x000fea0003800000 */
[----:B------:R-:W-:Y:S02]  /*1990*/  ISETP.GE.AND P0, PT, R10, RZ, PT ;  /* 0x000000ff0a00720c */ /* 0x000fe40003f06270 */
[----:B------:R-:W-:-:S11]  /*19a0*/  ISETP.GE.AND P1, PT, R11, RZ, PT ;  /* 0x000000ff0b00720c */ /* 0x000fd60003f26270 */
[----:B------:R-:W-:Y:S01]  /*19b0*/  @P0 MOV R9, RZ ;  /* 0x000000ff00090202 */ /* 0x000fe20000000f00 */
[----:B------:R-:W-:Y:S01]  /*19c0*/  @!P0 FFMA R7, R2, 1.84467440737095516160e+19, RZ ;  /* 0x5f80000002078823 */ /* 0x000fe200000000ff */
[----:B------:R-:W-:Y:S01]  /*19d0*/  @!P0 MOV R9, 0xffffffc0 ;  /* 0xffffffc000098802 */ /* 0x000fe20000000f00 */
[----:B------:R-:W-:-:S03]  /*19e0*/  @!P1 FFMA R8, R3, 1.84467440737095516160e+19, RZ ;  /* 0x5f80000003089823 */ /* 0x000fc600000000ff */
[----:B------:R-:W-:-:S07]  /*19f0*/  @!P1 IADD3 R9, PT, PT, R9, 0x40, RZ ;  /* 0x0000004009099810 */ /* 0x000fce0007ffe0ff */
.L_x_33:
[----:B------:R-:W-:Y:S02]  /*1a00*/  LEA R3, R6, 0xc0800000, 0x17 ;  /* 0xc080000006037811 */ /* 0x000fe400078eb8ff */
[----:B------:R-:W-:Y:S02]  /*1a10*/  IADD3 R5, PT, PT, R5, -0x7f, RZ ;  /* 0xffffff8105057810 */ /* 0x000fe40007ffe0ff */
[----:B------:R-:W-:Y:S02]  /*1a20*/  IADD3 R3, PT, PT, -R3, R8, RZ ;  /* 0x0000000803037210 */ /* 0x000fe40007ffe1ff */
[C---:B------:R-:W-:Y:S01]  /*1a30*/  IADD3 R6, PT, PT, R5.reuse, 0x7f, -R6 ;  /* 0x0000007f05067810 */ /* 0x040fe20007ffe806 */
[----:B------:R-:W-:Y:S01]  /*1a40*/  IMAD R2, R5, -0x800000, R7 ;  /* 0xff80000005027824 */ /* 0x000fe200078e0207 */
[----:B------:R-:W0:Y:S01]  /*1a50*/  MUFU.RCP R8, R3 ;  /* 0x0000000300087308 */ /* 0x000e220000001000 */
[----:B------:R-:W-:Y:S01]  /*1a60*/  FADD.FTZ R11, -R3, -RZ ;  /* 0x800000ff030b7221 */ /* 0x000fe20000010100 */
[----:B------:R-:W-:-:S03]  /*1a70*/  IADD3 R6, PT, PT, R6, R9, RZ ;  /* 0x0000000906067210 */ /* 0x000fc60007ffe0ff */
[----:B0-----:R-:W-:-:S04]  /*1a80*/  FFMA R13, R8, R11, 1 ;  /* 0x3f800000080d7423 */ /* 0x001fc8000000000b */
[----:B------:R-:W-:-:S04]  /*1a90*/  FFMA R10, R8, R13, R8 ;  /* 0x0000000d080a7223 */ /* 0x000fc80000000008 */
[----:B------:R-:W-:-:S04]  /*1aa0*/  FFMA R7, R2, R10, RZ ;  /* 0x0000000a02077223 */ /* 0x000fc800000000ff */
[----:B------:R-:W-:-:S04]  /*1ab0*/  FFMA R8, R11, R7, R2 ;  /* 0x000000070b087223 */ /* 0x000fc80000000002 */
[----:B------:R-:W-:-:S04]  /*1ac0*/  FFMA R7, R10, R8, R7 ;  /* 0x000000080a077223 */ /* 0x000fc80000000007 */
[----:B------:R-:W-:-:S04]  /*1ad0*/  FFMA R8, R11, R7, R2 ;  /* 0x000000070b087223 */ /* 0x000fc80000000002 */
[----:B------:R-:W-:-:S05]  /*1ae0*/  FFMA R2, R10, R8, R7 ;  /* 0x000000080a027223 */ /* 0x000fca0000000007 */
[----:B------:R-:W-:-:S04]  /*1af0*/  SHF.R.U32.HI R3, RZ, 0x17, R2 ;  /* 0x00000017ff037819 */ /* 0x000fc80000011602 */
[----:B------:R-:W-:-:S04]  /*1b00*/  LOP3.LUT R3, R3, 0xff, RZ, 0xc0, !PT ;  /* 0x000000ff03037812 */ /* 0x000fc800078ec0ff */
[----:B------:R-:W-:-:S04]  /*1b10*/  IADD3 R9, PT, PT, R3, R6, RZ ;  /* 0x0000000603097210 */ /* 0x000fc80007ffe0ff */
[----:B------:R-:W-:-:S04]  /*1b20*/  IADD3 R3, PT, PT, R9, -0x1, RZ ;  /* 0xffffffff09037810 */ /* 0x000fc80007ffe0ff */
[----:B------:R-:W-:-:S13]  /*1b30*/  ISETP.GE.U32.AND P0, PT, R3, 0xfe, PT ;  /* 0x000000fe0300780c */ /* 0x000fda0003f06070 */
[----:B------:R-:W-:Y:S05]  /*1b40*/  @!P0 BRA `(.L_x_38) ;  /* 0x0000000000808947 */ /* 0x000fea0003800000 */
[----:B------:R-:W-:-:S13]  /*1b50*/  ISETP.GT.AND P0, PT, R9, 0xfe, PT ;  /* 0x000000fe0900780c */ /* 0x000fda0003f04270 */
[----:B------:R-:W-:Y:S05]  /*1b60*/  @P0 BRA `(.L_x_39) ;  /* 0x00000000006c0947 */ /* 0x000fea0003800000 */
[----:B------:R-:W-:-:S13]  /*1b70*/  ISETP.GE.AND P0, PT, R9, 0x1, PT ;  /* 0x000000010900780c */ /* 0x000fda0003f06270 */
[----:B------:R-:W-:Y:S05]  /*1b80*/  @P0 BRA `(.L_x_40) ;  /* 0x0000000000980947 */ /* 0x000fea0003800000 */
[----:B------:R-:W-:Y:S02]  /*1b90*/  ISETP.GE.AND P0, PT, R9, -0x18, PT ;  /* 0xffffffe80900780c */ /* 0x000fe40003f06270 */
[----:B------:R-:W-:-:S11]  /*1ba0*/  LOP3.LUT R2, R2, 0x80000000, RZ, 0xc0, !PT ;  /* 0x8000000002027812 */ /* 0x000fd600078ec0ff */
[----:B------:R-:W-:Y:S05]  /*1bb0*/  @!P0 BRA `(.L_x_40) ;  /* 0x00000000008c8947 */ /* 0x000fea0003800000 */
[CCC-:B------:R-:W-:Y:S01]  /*1bc0*/  FFMA.RZ R3, R10.reuse, R8.reuse, R7.reuse ;  /* 0x000000080a037223 */ /* 0x1c0fe2000000c007 */
[CCC-:B------:R-:W-:Y:S01]  /*1bd0*/  FFMA.RM R6, R10.reuse, R8.reuse, R7.reuse ;  /* 0x000000080a067223 */ /* 0x1c0fe20000004007 */
[C---:B------:R-:W-:Y:S02]  /*1be0*/  ISETP.NE.AND P2, PT, R9.reuse, RZ, PT ;  /* 0x000000ff0900720c */ /* 0x040fe40003f45270 */
[----:B------:R-:W-:Y:S02]  /*1bf0*/  ISETP.NE.AND P1, PT, R9, RZ, PT ;  /* 0x000000ff0900720c */ /* 0x000fe40003f25270 */
[----:B------:R-:W-:Y:S01]  /*1c00*/  LOP3.LUT R5, R3, 0x7fffff, RZ, 0xc0, !PT ;  /* 0x007fffff03057812 */ /* 0x000fe200078ec0ff */
[----:B------:R-:W-:Y:S01]  /*1c10*/  FFMA.RP R3, R10, R8, R7 ;  /* 0x000000080a037223 */ /* 0x000fe20000008007 */
[----:B------:R-:W-:Y:S02]  /*1c20*/  IADD3 R8, PT, PT, R9, 0x20, RZ ;  /* 0x0000002009087810 */ /* 0x000fe40007ffe0ff */
[----:B------:R-:W-:-:S02]  /*1c30*/  LOP3.LUT R5, R5, 0x800000, RZ, 0xfc, !PT ;  /* 0x0080000005057812 */ /* 0x000fc400078efcff */
[----:B------:R-:W-:Y:S02]  /*1c40*/  IADD3 R7, PT, PT, -R9, RZ, RZ ;  /* 0x000000ff09077210 */ /* 0x000fe40007ffe1ff */
[----:B------:R-:W-:Y:S02]  /*1c50*/  SHF.L.U32 R8, R5, R8, RZ ;  /* 0x0000000805087219 */ /* 0x000fe400000006ff */
[----:B------:R-:W-:Y:S02]  /*1c60*/  FSETP.NEU.FTZ.AND P0, PT, R3, R6, PT ;  /* 0x000000060300720b */ /* 0x000fe40003f1d000 */
[----:B------:R-:W-:Y:S02]  /*1c70*/  SEL R6, R7, RZ, P2 ;  /* 0x000000ff07067207 */ /* 0x000fe40001000000 */
[----:B------:R-:W-:Y:S02]  /*1c80*/  ISETP.NE.AND P1, PT, R8, RZ, P1 ;  /* 0x000000ff0800720c */ /* 0x000fe40000f25270 */
[----:B------:R-:W-:-:S02]  /*1c90*/  SHF.R.U32.HI R6, RZ, R6, R5 ;  /* 0x00000006ff067219 */ /* 0x000fc40000011605 */
[----:B------:R-:W-:Y:S02]  /*1ca0*/  PLOP3.LUT P0, PT, P0, P1, PT, 0xf8, 0x8f ;  /* 0x00000000008f781c */ /* 0x000fe40000703f70 */
[----:B------:R-:W-:Y:S02]  /*1cb0*/  SHF.R.U32.HI R8, RZ, 0x1, R6 ;  /* 0x00000001ff087819 */ /* 0x000fe40000011606 */
[----:B------:R-:W-:-:S04]  /*1cc0*/  SEL R3, RZ, 0x1, !P0 ;  /* 0x00000001ff037807 */ /* 0x000fc80004000000 */
[----:B------:R-:W-:-:S04]  /*1cd0*/  LOP3.LUT R3, R3, 0x1, R8, 0xf8, !PT ;  /* 0x0000000103037812 */ /* 0x000fc800078ef808 */
[----:B------:R-:W-:-:S04]  /*1ce0*/  LOP3.LUT R3, R3, R6, RZ, 0xc0, !PT ;  /* 0x0000000603037212 */ /* 0x000fc800078ec0ff */
[----:B------:R-:W-:-:S04]  /*1cf0*/  IADD3 R3, PT, PT, R8, R3, RZ ;  /* 0x0000000308037210 */ /* 0x000fc80007ffe0ff */
[----:B------:R-:W-:Y:S01]  /*1d00*/  LOP3.LUT R2, R3, R2, RZ, 0xfc, !PT ;  /* 0x0000000203027212 */ /* 0x000fe200078efcff */
[----:B------:R-:W-:Y:S06]  /*1d10*/  BRA `(.L_x_40) ;  /* 0x0000000000347947 */ /* 0x000fec0003800000 */
.L_x_39:
[----:B------:R-:W-:-:S04]  /*1d20*/  LOP3.LUT R2, R2, 0x80000000, RZ, 0xc0, !PT ;  /* 0x8000000002027812 */ /* 0x000fc800078ec0ff */
[----:B------:R-:W-:Y:S01]  /*1d30*/  LOP3.LUT R2, R2, 0x7f800000, RZ, 0xfc, !PT ;  /* 0x7f80000002027812 */ /* 0x000fe200078efcff */
[----:B------:R-:W-:Y:S06]  /*1d40*/  BRA `(.L_x_40) ;  /* 0x0000000000287947 */ /* 0x000fec0003800000 */
.L_x_38:
[----:B------:R-:W-:Y:S01]  /*1d50*/  LEA R2, R6, R2, 0x17 ;  /* 0x0000000206027211 */ /* 0x000fe200078eb8ff */
[----:B------:R-:W-:Y:S06]  /*1d60*/  BRA `(.L_x_40) ;  /* 0x0000000000207947 */ /* 0x000fec0003800000 */
.L_x_37:
[----:B------:R-:W-:-:S04]  /*1d70*/  LOP3.LUT R2, R8, 0x80000000, R7, 0x48, !PT ;  /* 0x8000000008027812 */ /* 0x000fc800078e4807 */
[----:B------:R-:W-:Y:S01]  /*1d80*/  LOP3.LUT R2, R2, 0x7f800000, RZ, 0xfc, !PT ;  /* 0x7f80000002027812 */ /* 0x000fe200078efcff */
[----:B------:R-:W-:Y:S06]  /*1d90*/  BRA `(.L_x_40) ;  /* 0x0000000000147947 */ /* 0x000fec0003800000 */
.L_x_36:
[----:B------:R-:W-:Y:S01]  /*1da0*/  LOP3.LUT R2, R8, 0x80000000, R7, 0x48, !PT ;  /* 0x8000000008027812 */ /* 0x000fe200078e4807 */
[----:B------:R-:W-:Y:S06]  /*1db0*/  BRA `(.L_x_40) ;  /* 0x00000000000c7947 */ /* 0x000fec0003800000 */
.L_x_35:
[----:B------:R-:W0:Y:S01]  /*1dc0*/  MUFU.RSQ R2, -QNAN ;  /* 0xffc0000000027908 */ /* 0x000e220000001400 */
[----:B------:R-:W-:Y:S05]  /*1dd0*/  BRA `(.L_x_40) ;  /* 0x0000000000047947 */ /* 0x000fea0003800000 */
.L_x_34:
[----:B------:R-:W-:-:S07]  /*1de0*/  FADD.FTZ R2, R2, R3 ;  /* 0x0000000302027221 */ /* 0x000fce0000010000 */
.L_x_40:
[----:B------:R-:W-:-:S04]  /*1df0*/  HFMA2 R5, -RZ, RZ, 0, 0 ;  /* 0x00000000ff057431 */ /* 0x000fc800000001ff */
[----:B0-----:R-:W-:Y:S05]  /*1e00*/  RET.REL.NODEC R4 `(_Z6SpMV_BPKiS0_PKfS2_Pfi) ;  /* 0xffffffe0047c7950 */ /* 0x001fea0003c3ffff */
.L_x_41:
[----:B------:R-:W-:-:S00]  /*1e10*/  BRA `(.L_x_41) ;  /* 0xfffffffc00fc7947 */ /* 0x000fc0000383ffff */
[----:B------:R-:W-:-:S00]  /*1e20*/  NOP ;  /* 0x0000000000007918 */ /* 0x000fc00000000000 */
        /* <DEDUP_REMOVED lines=13> */
.L_x_84:


//--------------------- .text._Z6SpMV_APKiS0_PKfS2_Pfi --------------------------
	.section	.text._Z6SpMV_APKiS0_PKfS2_Pfi,"ax",@progbits
	.align	128
        .global         _Z6SpMV_APKiS0_PKfS2_Pfi
        .type           _Z6SpMV_APKiS0_PKfS2_Pfi,@function
        .size           _Z6SpMV_APKiS0_PKfS2_Pfi,(.L_x_85 - _Z6SpMV_APKiS0_PKfS2_Pfi)
        .other          _Z6SpMV_APKiS0_PKfS2_Pfi,@"STO_CUDA_ENTRY STV_DEFAULT"
_Z6SpMV_APKiS0_PKfS2_Pfi:
.text._Z6SpMV_APKiS0_PKfS2_Pfi:
[----:B------:R-:W-:Y:S01]  /*0000*/  LDC R1, c[0x0][0x37c] ;  /* 0x0000df00ff017b82 */ /* 0x000fe20000000800 */
[----:B------:R-:W0:Y:S01]  /*0010*/  LDCU UR4, c[0x0][0x370] ;  /* 0x00006e00ff0477ac */ /* 0x000e220008000800 */
[----:B------:R-:W0:Y:S02]  /*0020*/  LDCU UR5, c[0x0][0x360] ;  /* 0x00006c00ff0577ac */ /* 0x000e240008000800 */
[----:B0-----:R-:W-:-:S06]  /*0030*/  UIMAD UR4, UR4, UR5, URZ ;  /* 0x00000005040472a4 */ /* 0x001fcc000f8e02ff */
[----:B------:R-:W-:-:S04]  /*0040*/  I2FP.F32.S32 R3, UR4 ;  /* 0x0000000400037c45 */ /* 0x000fc80008201400 */
[----:B------:R-:W0:Y:S01]  /*0050*/  MUFU.RCP R2, R3 ;  /* 0x0000000300027308 */ /* 0x000e220000001000 */
[----:B------:R-:W1:Y:S01]  /*0060*/  LDCU UR4, c[0x0][0x3a8] ;  /* 0x00007500ff0477ac */ /* 0x000e620008000800 */
[----:B0-----:R-:W-:Y:S01]  /*0070*/  FFMA R5, -R3, R2, 1 ;  /* 0x3f80000003057423 */ /* 0x001fe20000000102 */
[----:B-1----:R-:W-:-:S03]  /*0080*/  I2FP.F32.S32 R0, UR4 ;  /* 0x0000000400007c45 */ /* 0x002fc60008201400 */
[----:B------:R-:W-:Y:S02]  /*0090*/  FFMA R5, R2, R5, R2 ;  /* 0x0000000502057223 */ /* 0x000fe40000000002 */
[----:B------:R-:W0:Y:S02]  /*00a0*/  FCHK P0, R0, R3 ;  /* 0x0000000300007302 */ /* 0x000e240000000000 */
[----:B------:R-:W-:-:S04]  /*00b0*/  FFMA R2, R0, R5, RZ ;  /* 0x0000000500027223 */ /* 0x000fc800000000ff */
[----:B------:R-:W-:-:S04]  /*00c0*/  FFMA R4, -R3, R2, R0 ;  /* 0x0000000203047223 */ /* 0x000fc80000000100 */
[----:B------:R-:W-:Y:S01]  /*00d0*/  FFMA R18, R5, R4, R2 ;  /* 0x0000000405127223 */ /* 0x000fe20000000002 */
[----:B0-----:R-:W-:Y:S06]  /*00e0*/  @!P0 BRA `(.L_x_42) ;  /* 0x0000000000088947 */ /* 0x001fec0003800000 */
[----:B------:R-:W-:-:S07]  /*00f0*/  MOV R2, 0x110 ;  /* 0x0000011000027802 */ /* 0x000fce0000000f00 */
[----:B------:R-:W-:Y:S05]  /*0100*/  CALL.REL.NOINC `($__internal_1_$__cuda_sm3x_div_rn_noftz_f32_slowpath) ;  /* 0x00000010009c7944 */ /* 0x000fea0003c00000 */
.L_x_42:
[----:B------:R-:W0:Y:S01]  /*0110*/  S2R R3, SR_CTAID.X ;  /* 0x0000000000037919 */ /* 0x000e220000002500 */
[----:B------:R-:W1:Y:S01]  /*0120*/  F2I.CEIL.NTZ R18, R18 ;  /* 0x0000001200127305 */ /* 0x000e62000020b100 */
[----:B------:R-:W0:Y:S01]  /*0130*/  S2R R0, SR_TID.X ;  /* 0x0000000000007919 */ /* 0x000e220000002100 */
[----:B-1----:R-:W-:Y:S01]  /*0140*/  ISETP.GE.AND P0, PT, R18, 0x1, PT ;  /* 0x000000011200780c */ /* 0x002fe20003f06270 */
[----:B0-----:R-:W-:-:S12]  /*0150*/  IMAD R3, R3, UR5, R0 ;  /* 0x0000000503037c24 */ /* 0x001fd8000f8e0200 */
[----:B------:R-:W-:Y:S05]  /*0160*/  @!P0 EXIT ;  /* 0x000000000000894d */ /* 0x000fea0003800000 */
[C---:B------:R-:W-:Y:S01]  /*0170*/  ISETP.GE.U32.AND P0, PT, R18.reuse, 0x8, PT ;  /* 0x000000081200780c */ /* 0x040fe20003f06070 */
[----:B------:R-:W0:Y:S01]  /*0180*/  LDCU.64 UR6, c[0x0][0x358] ;  /* 0x00006b00ff0677ac */ /* 0x000e220008000a00 */
[----:B------:R-:W-:Y:S02]  /*0190*/  HFMA2 R19, -RZ, RZ, 0, 0 ;  /* 0x00000000ff137431 */ /* 0x000fe400000001ff */
[C---:B------:R-:W-:Y:S01]  /*01a0*/  IMAD R0, R18.reuse, R3, RZ ;  /* 0x0000000312007224 */ /* 0x040fe200078e02ff */
[----:B------:R-:W-:-:S08]  /*01b0*/  LOP3.LUT R24, R18, 0x7, RZ, 0xc0, !PT ;  /* 0x0000000712187812 */ /* 0x000fd000078ec0ff */
[----:B------:R-:W-:Y:S05]  /*01c0*/  @!P0 BRA `(.L_x_43) ;  /* 0x0000000400e08947 */ /* 0x000fea0003800000 */
[----:B------:R-:W1:Y:S01]  /*01d0*/  LDC.64 R2, c[0x0][0x3a0] ;  /* 0x0000e800ff027b82 */ /* 0x000e620000000a00 */
[----:B------:R-:W-:Y:S01]  /*01e0*/  LOP3.LUT R19, R18, 0x7ffffff8, RZ, 0xc0, !PT ;  /* 0x7ffffff812137812 */ /* 0x000fe200078ec0ff */
[----:B------:R-:W2:Y:S01]  /*01f0*/  LDCU UR5, c[0x0][0x3a8] ;  /* 0x00007500ff0577ac */ /* 0x000ea20008000800 */
[----:B------:R-:W-:-:S05]  /*0200*/  UMOV UR4, URZ ;  /* 0x000000ff00047c82 */ /* 0x000fca0008000000 */
[----:B------:R-:W3:Y:S08]  /*0210*/  LDC.64 R4, c[0x0][0x398] ;  /* 0x0000e600ff047b82 */ /* 0x000ef00000000a00 */
[----:B------:R-:W4:Y:S08]  /*0220*/  LDC.64 R6, c[0x0][0x380] ;  /* 0x0000e000ff067b82 */ /* 0x000f300000000a00 */
[----:B------:R-:W0:Y:S08]  /*0230*/  LDC.64 R8, c[0x0][0x388] ;  /* 0x0000e200ff087b82 */ /* 0x000e300000000a00 */
[----:B--2---:R-:W0:Y:S02]  /*0240*/  LDC.64 R10, c[0x0][0x390] ;  /* 0x0000e400ff0a7b82 */ /* 0x004e240000000a00 */
.L_x_60:
[----:B------:R-:W-:Y:S01]  /*0250*/  VIADD R17, R0, UR4 ;  /* 0x0000000400117c36 */ /* 0x000fe20008000000 */
[----:B------:R-:W-:Y:S01]  /*0260*/  UIADD3 UR4, UPT, UPT, UR4, 0x8, URZ ;  /* 0x0000000804047890 */ /* 0x000fe2000fffe0ff */
[----:B------:R-:W-:Y:S02]  /*0270*/  BSSY.RECONVERGENT B0, `(.L_x_44) ;  /* 0x000001d000007945 */ /* 0x000fe40003800200 */
[C---:B------:R-:W-:Y:S01]  /*0280*/  VIADD R13, R17.reuse, 0x2 ;  /* 0x00000002110d7836 */ /* 0x040fe20000000000 */
[C---:B------:R-:W-:Y:S01]  /*0290*/  ISETP.GE.AND P6, PT, R17.reuse, UR5, PT ;  /* 0x0000000511007c0c */ /* 0x040fe2000bfc6270 */
[C---:B------:R-:W-:Y:S01]  /*02a0*/  VIADD R15, R17.reuse, 0x6 ;  /* 0x00000006110f7836 */ /* 0x040fe20000000000 */
[----:B------:R-:W-:Y:S02]  /*02b0*/  IADD3 R12, PT, PT, R17, 0x1, RZ ;  /* 0x00000001110c7810 */ /* 0x000fe40007ffe0ff */
[----:B------:R-:W-:Y:S02]  /*02c0*/  ISETP.GE.AND P0, PT, R13, UR5, PT ;  /* 0x000000050d007c0c */ /* 0x000fe4000bf06270 */
[----:B------:R-:W-:Y:S01]  /*02d0*/  ISETP.GE.AND P1, PT, R12, UR5, PT ;  /* 0x000000050c007c0c */ /* 0x000fe2000bf26270 */
[C---:B------:R-:W-:Y:S01]  /*02e0*/  VIADD R12, R17.reuse, 0x4 ;  /* 0x00000004110c7836 */ /* 0x040fe20000000000 */
[----:B------:R-:W-:-:S02]  /*02f0*/  IADD3 R14, PT, PT, R17, 0x3, RZ ;  /* 0x00000003110e7810 */ /* 0x000fc40007ffe0ff */
[C---:B------:R-:W-:Y:S02]  /*0300*/  IADD3 R13, PT, PT, R17.reuse, 0x5, RZ ;  /* 0x00000005110d7810 */ /* 0x040fe40007ffe0ff */
[----:B0-----:R-:W-:Y:S02]  /*0310*/  IADD3 R20, PT, PT, R17, 0x7, RZ ;  /* 0x0000000711147810 */ /* 0x001fe40007ffe0ff */
[----:B------:R-:W-:Y:S02]  /*0320*/  ISETP.GE.AND P2, PT, R14, UR5, PT ;  /* 0x000000050e007c0c */ /* 0x000fe4000bf46270 */
[----:B------:R-:W-:Y:S02]  /*0330*/  ISETP.GE.AND P3, PT, R12, UR5, PT ;  /* 0x000000050c007c0c */ /* 0x000fe4000bf66270 */
[----:B------:R-:W-:Y:S01]  /*0340*/  ISETP.GE.AND P4, PT, R13, UR5, PT ;  /* 0x000000050d007c0c */ /* 0x000fe2000bf86270 */
[----:B0-----:R-:W-:Y:S01]  /*0350*/  IMAD.WIDE R12, R17, 0x4, R8 ;  /* 0x00000004110c7825 */ /* 0x001fe200078e0208 */
[----:B------:R-:W-:-:S02]  /*0360*/  ISETP.GE.AND P5, PT, R15, UR5, PT ;  /* 0x000000050f007c0c */ /* 0x000fc4000bfa6270 */
[----:B----4-:R-:W-:Y:S01]  /*0370*/  P2R R25, PR, RZ, 0x1 ;  /* 0x00000001ff197803 */ /* 0x010fe20000000000 */
[----:B------:R-:W-:Y:S01]  /*0380*/  IMAD.WIDE R14, R17, 0x4, R10 ;  /* 0x00000004110e7825 */ /* 0x000fe200078e020a */
[----:B------:R-:W-:-:S03]  /*0390*/  ISETP.GE.AND P0, PT, R20, UR5, PT ;  /* 0x0000000514007c0c */ /* 0x000fc6000bf06270 */
[----:B----4-:R-:W-:Y:S01]  /*03a0*/  IMAD.WIDE R16, R17, 0x4, R6 ;  /* 0x0000000411107825 */ /* 0x010fe200078e0206 */
[----:B--2---:R-:W-:Y:S09]  /*03b0*/  @P6 BRA `(.L_x_45) ;  /* 0x0000000000206947 */ /* 0x004ff20003800000 */
[----:B------:R-:W3:Y:S04]  /*03c0*/  LDG.E R21, desc[UR6][R16.64] ;  /* 0x0000000610157981 */ /* 0x000ee8000c1e1900 */
[----:B------:R-:W2:Y:S04]  /*03d0*/  LDG.E R26, desc[UR6][R14.64] ;  /* 0x000000060e1a7981 */ /* 0x000ea8000c1e1900 */
[----:B------:R-:W1:Y:S01]  /*03e0*/  LDG.E R23, desc[UR6][R12.64] ;  /* 0x000000060c177981 */ /* 0x000e62000c1e1900 */
[----:B---3--:R-:W-:-:S06]  /*03f0*/  IMAD.WIDE R20, R21, 0x4, R4 ;  /* 0x0000000415147825 */ /* 0x008fcc00078e0204 */
[----:B------:R-:W2:Y:S01]  /*0400*/  LDG.E R21, desc[UR6][R20.64] ;  /* 0x0000000614157981 */ /* 0x000ea2000c1e1900 */
[----:B-1----:R-:W-:-:S04]  /*0410*/  IMAD.WIDE R22, R23, 0x4, R2 ;  /* 0x0000000417167825 */ /* 0x002fc800078e0202 */
[----:B--2---:R-:W-:-:S05]  /*0420*/  FMUL R27, R26, R21 ;  /* 0x000000151a1b7220 */ /* 0x004fca0000400000 */
[----:B------:R0:W-:Y:S02]  /*0430*/  REDG.E.ADD.F32.FTZ.RN.STRONG.GPU desc[UR6][R22.64], R27 ;  /* 0x0000001b160079a6 */ /* 0x0001e4000c12f306 */
.L_x_45:
[----:B------:R-:W-:Y:S05]  /*0440*/  BSYNC.RECONVERGENT B0 ;  /* 0x0000000000007941 */ /* 0x000fea0003800200 */
.L_x_44:
[----:B------:R-:W-:Y:S01]  /*0450*/  BSSY.RECONVERGENT B0, `(.L_x_46) ;  /* 0x000000b000007945 */ /* 0x000fe20003800200 */
[----:B------:R-:W-:-:S03]  /*0460*/  ISETP.NE.AND P6, PT, R19, UR4, PT ;  /* 0x0000000413007c0c */ /* 0x000fc6000bfc5270 */
[----:B------:R-:W-:Y:S10]  /*0470*/  @P1 BRA `(.L_x_47) ;  /* 0x0000000000201947 */ /* 0x000ff40003800000 */
[----:B------:R-:W3:Y:S04]  /*0480*/  LDG.E R21, desc[UR6][R16.64+0x4] ;  /* 0x0000040610157981 */ /* 0x000ee8000c1e1900 */
[----:B------:R-:W2:Y:S04]  /*0490*/  LDG.E R26, desc[UR6][R14.64+0x4] ;  /* 0x000004060e1a7981 */ /* 0x000ea8000c1e1900 */
[----:B0-----:R-:W1:Y:S01]  /*04a0*/  LDG.E R23, desc[UR6][R12.64+0x4] ;  /* 0x000004060c177981 */ /* 0x001e62000c1e1900 */
[----:B---3--:R-:W-:-:S06]  /*04b0*/  IMAD.WIDE R20, R21, 0x4, R4 ;  /* 0x0000000415147825 */ /* 0x008fcc00078e0204 */
[----:B------:R-:W2:Y:S01]  /*04c0*/  LDG.E R21, desc[UR6][R20.64] ;  /* 0x0000000614157981 */ /* 0x000ea2000c1e1900 */
[----:B-1----:R-:W-:-:S04]  /*04d0*/  IMAD.WIDE R22, R23, 0x4, R2 ;  /* 0x0000000417167825 */ /* 0x002fc800078e0202 */
[----:B--2---:R-:W-:-:S05]  /*04e0*/  FMUL R27, R26, R21 ;  /* 0x000000151a1b7220 */ /* 0x004fca0000400000 */
[----:B------:R2:W-:Y:S02]  /*04f0*/  REDG.E.ADD.F32.FTZ.RN.STRONG.GPU desc[UR6][R22.64], R27 ;  /* 0x0000001b160079a6 */ /* 0x0005e4000c12f306 */
.L_x_47:
[----:B------:R-:W-:Y:S05]  /*0500*/  BSYNC.RECONVERGENT B0 ;  /* 0x0000000000007941 */ /* 0x000fea0003800200 */
.L_x_46:
[----:B------:R-:W-:Y:S01]  /*0510*/  ISETP.NE.AND P1, PT, R25, RZ, PT ;  /* 0x000000ff1900720c */ /* 0x000fe20003f25270 */
[----:B------:R-:W-:-:S12]  /*0520*/  BSSY.RECONVERGENT B0, `(.L_x_48) ;  /* 0x000000a000007945 */ /* 0x000fd80003800200 */
[----:B------:R-:W-:Y:S05]  /*0530*/  @P1 BRA `(.L_x_49) ;  /* 0x0000000000201947 */ /* 0x000fea0003800000 */
[----:B------:R-:W3:Y:S04]  /*0540*/  LDG.E R21, desc[UR6][R16.64+0x8] ;  /* 0x0000080610157981 */ /* 0x000ee8000c1e1900 */
[----:B------:R-:W4:Y:S04]  /*0550*/  LDG.E R25, desc[UR6][R14.64+0x8] ;  /* 0x000008060e197981 */ /* 0x000f28000c1e1900 */
[----:B0-2---:R-:W1:Y:S01]  /*0560*/  LDG.E R23, desc[UR6][R12.64+0x8] ;  /* 0x000008060c177981 */ /* 0x005e62000c1e1900 */
[----:B---3--:R-:W-:-:S06]  /*0570*/  IMAD.WIDE R20, R21, 0x4, R4 ;  /* 0x0000000415147825 */ /* 0x008fcc00078e0204 */
[----:B------:R-:W4:Y:S01]  /*0580*/  LDG.E R20, desc[UR6][R20.64] ;  /* 0x0000000614147981 */ /* 0x000f22000c1e1900 */
[----:B-1----:R-:W-:-:S04]  /*0590*/  IMAD.WIDE R22, R23, 0x4, R2 ;  /* 0x0000000417167825 */ /* 0x002fc800078e0202 */
[----:B----4-:R-:W-:-:S05]  /*05a0*/  FMUL R25, R25, R20 ;  /* 0x0000001419197220 */ /* 0x010fca0000400000 */
[----:B------:R4:W-:Y:S02]  /*05b0*/  REDG.E.ADD.F32.FTZ.RN.STRONG.GPU desc[UR6][R22.64], R25 ;  /* 0x00000019160079a6 */ /* 0x0009e4000c12f306 */
.L_x_49:
[----:B------:R-:W-:Y:S05]  /*05c0*/  BSYNC.RECONVERGENT B0 ;  /* 0x0000000000007941 */ /* 0x000fea0003800200 */
.L_x_48:
[----:B------:R-:W-:Y:S04]  /*05d0*/  BSSY.RECONVERGENT B0, `(.L_x_50) ;  /* 0x000000a000007945 */ /* 0x000fe80003800200 */
[----:B------:R-:W-:Y:S05]  /*05e0*/  @P2 BRA `(.L_x_51) ;  /* 0x0000000000202947 */ /* 0x000fea0003800000 */
[----:B------:R-:W3:Y:S04]  /*05f0*/  LDG.E R21, desc[UR6][R16.64+0xc] ;  /* 0x00000c0610157981 */ /* 0x000ee8000c1e1900 */
[----:B----4-:R-:W4:Y:S04]  /*0600*/  LDG.E R25, desc[UR6][R14.64+0xc] ;  /* 0x00000c060e197981 */ /* 0x010f28000c1e1900 */
[----:B0-2---:R-:W1:Y:S01]  /*0610*/  LDG.E R23, desc[UR6][R12.64+0xc] ;  /* 0x00000c060c177981 */ /* 0x005e62000c1e1900 */
[----:B---3--:R-:W-:-:S06]  /*0620*/  IMAD.WIDE R20, R21, 0x4, R4 ;  /* 0x0000000415147825 */ /* 0x008fcc00078e0204 */
[----:B------:R-:W4:Y:S01]  /*0630*/  LDG.E R20, desc[UR6][R20.64] ;  /* 0x0000000614147981 */ /* 0x000f22000c1e1900 */
[----:B-1----:R-:W-:-:S04]  /*0640*/  IMAD.WIDE R22, R23, 0x4, R2 ;  /* 0x0000000417167825 */ /* 0x002fc800078e0202 */
[----:B----4-:R-:W-:-:S05]  /*0650*/  FMUL R25, R25, R20 ;  /* 0x0000001419197220 */ /* 0x010fca0000400000 */
[----:B------:R0:W-:Y:S02]  /*0660*/  REDG.E.ADD.F32.FTZ.RN.STRONG.GPU desc[UR6][R22.64], R25 ;  /* 0x00000019160079a6 */ /* 0x0001e4000c12f306 */
.L_x_51:
[----:B------:R-:W-:Y:S05]  /*0670*/  BSYNC.RECONVERGENT B0 ;  /* 0x0000000000007941 */ /* 0x000fea0003800200 */
.L_x_50:
[----:B------:R-:W-:Y:S04]  /*0680*/  BSSY.RECONVERGENT B0, `(.L_x_52) ;  /* 0x000000a000007945 */ /* 0x000fe80003800200 */
[----:B------:R-:W-:Y:S05]  /*0690*/  @P3 BRA `(.L_x_53) ;  /* 0x0000000000203947 */ /* 0x000fea0003800000 */
[----:B------:R-:W3:Y:S04]  /*06a0*/  LDG.E R21, desc[UR6][R16.64+0x10] ;  /* 0x0000100610157981 */ /* 0x000ee8000c1e1900 */
[----:B0---4-:R-:W4:Y:S04]  /*06b0*/  LDG.E R25, desc[UR6][R14.64+0x10] ;  /* 0x000010060e197981 */ /* 0x011f28000c1e1900 */
[----:B--2---:R-:W1:Y:S01]  /*06c0*/  LDG.E R23, desc[UR6][R12.64+0x10] ;  /* 0x000010060c177981 */ /* 0x004e62000c1e1900 */
[----:B---3--:R-:W-:-:S06]  /*06d0*/  IMAD.WIDE R20, R21, 0x4, R4 ;  /* 0x0000000415147825 */ /* 0x008fcc00078e0204 */
[----:B------:R-:W4:Y:S01]  /*06e0*/  LDG.E R20, desc[UR6][R20.64] ;  /* 0x0000000614147981 */ /* 0x000f22000c1e1900 */
[----:B-1----:R-:W-:-:S04]  /*06f0*/  IMAD.WIDE R22, R23, 0x4, R2 ;  /* 0x0000000417167825 */ /* 0x002fc800078e0202 */
[----:B----4-:R-:W-:-:S05]  /*0700*/  FMUL R25, R25, R20 ;  /* 0x0000001419197220 */ /* 0x010fca0000400000 */
[----:B------:R0:W-:Y:S02]  /*0710*/  REDG.E.ADD.F32.FTZ.RN.STRONG.GPU desc[UR6][R22.64], R25 ;  /* 0x00000019160079a6 */ /* 0x0001e4000c12f306 */
.L_x_53:
[----:B------:R-:W-:Y:S05]  /*0720*/  BSYNC.RECONVERGENT B0 ;  /* 0x0000000000007941 */ /* 0x000fea0003800200 */
.L_x_52:
        /* <DEDUP_REMOVED lines=10> */
.L_x_55:
[----:B------:R-:W-:Y:S05]  /*07d0*/  BSYNC.RECONVERGENT B0 ;  /* 0x0000000000007941 */ /* 0x000fea0003800200 */
.L_x_54:
        /* <DEDUP_REMOVED lines=10> */
.L_x_57:
[----:B------:R-:W-:Y:S05]  /*0880*/  BSYNC.RECONVERGENT B0 ;  /* 0x0000000000007941 */ /* 0x000fea0003800200 */
.L_x_56:
[----:B------:R-:W-:Y:S04]  /*0890*/  BSSY.RECONVERGENT B0, `(.L_x_58) ;  /* 0x000000a000007945 */ /* 0x000fe80003800200 */
[----:B------:R-:W-:Y:S05]  /*08a0*/  @P0 BRA `(.L_x_59) ;  /* 0x0000000000200947 */ /* 0x000fea0003800000 */
[----:B0-2-4-:R-:W3:Y:S04]  /*08b0*/  LDG.E R23, desc[UR6][R16.64+0x1c] ;  /* 0x00001c0610177981 */ /* 0x015ee8000c1e1900 */
[----:B------:R-:W1:Y:S04]  /*08c0*/  LDG.E R21, desc[UR6][R12.64+0x1c] ;  /* 0x00001c060c157981 */ /* 0x000e68000c1e1900 */
[----:B------:R-:W2:Y:S01]  /*08d0*/  LDG.E R14, desc[UR6][R14.64+0x1c] ;  /* 0x00001c060e0e7981 */ /* 0x000ea2000c1e1900 */
[----:B---3--:R-:W-:-:S06]  /*08e0*/  IMAD.WIDE R22, R23, 0x4, R4 ;  /* 0x0000000417167825 */ /* 0x008fcc00078e0204 */
[----:B------:R-:W2:Y:S01]  /*08f0*/  LDG.E R23, desc[UR6][R22.64] ;  /* 0x0000000616177981 */ /* 0x000ea2000c1e1900 */
[----:B-1----:R-:W-:-:S04]  /*0900*/  IMAD.WIDE R20, R21, 0x4, R2 ;  /* 0x0000000415147825 */ /* 0x002fc800078e0202 */
[----:B--2---:R-:W-:-:S05]  /*0910*/  FMUL R25, R14, R23 ;  /* 0x000000170e197220 */ /* 0x004fca0000400000 */
[----:B------:R0:W-:Y:S02]  /*0920*/  REDG.E.ADD.F32.FTZ.RN.STRONG.GPU desc[UR6][R20.64], R25 ;  /* 0x00000019140079a6 */ /* 0x0001e4000c12f306 */
.L_x_59:
[----:B------:R-:W-:Y:S05]  /*0930*/  BSYNC.RECONVERGENT B0 ;  /* 0x0000000000007941 */ /* 0x000fea0003800200 */
.L_x_58:
[----:B------:R-:W-:Y:S05]  /*0940*/  @P6 BRA `(.L_x_60) ;  /* 0xfffffff800406947 */ /* 0x000fea000383ffff */
.L_x_43:
[----:B------:R-:W-:-:S13]  /*0950*/  ISETP.NE.AND P0, PT, R24, RZ, PT ;  /* 0x000000ff1800720c */ /* 0x000fda0003f05270 */
[----:B0-----:R-:W-:Y:S05]  /*0960*/  @!P0 EXIT ;  /* 0x000000000000894d */ /* 0x001fea0003800000 */
[----:B------:R-:W-:Y:S02]  /*0970*/  ISETP.GE.U32.AND P0, PT, R24, 0x4, PT ;  /* 0x000000041800780c */ /* 0x000fe40003f06070 */
[----:B------:R-:W-:-:S11]  /*0980*/  LOP3.LUT R12, R18, 0x3, RZ, 0xc0, !PT ;  /* 0x00000003120c7812 */ /* 0x000fd600078ec0ff */
[----:B------:R-:W-:Y:S05]  /*0990*/  @!P0 BRA `(.L_x_61) ;  /* 0x0000000400588947 */ /* 0x000fea0003800000 */
[----:B------:R-:W0:Y:S01]  /*09a0*/  LDCU UR4, c[0x0][0x3a8] ;  /* 0x00007500ff0477ac */ /* 0x000e220008000800 */
[----:B-1----:R-:W-:Y:S01]  /*09b0*/  IADD3 R2, PT, PT, R0, R19, RZ ;  /* 0x0000001300027210 */ /* 0x002fe20007ffe0ff */
[----:B------:R-:W-:Y:S03]  /*09c0*/  BSSY.RECONVERGENT B0, `(.L_x_62) ;  /* 0x0000019000007945 */ /* 0x000fe60003800200 */
[C---:B---3--:R-:W-:Y:S01]  /*09d0*/  IADD3 R4, PT, PT, R2.reuse, 0x2, RZ ;  /* 0x0000000202047810 */ /* 0x048fe20007ffe0ff */
[C---:B------:R-:W-:Y:S01]  /*09e0*/  VIADD R3, R2.reuse, 0x1 ;  /* 0x0000000102037836 */ /* 0x040fe20000000000 */
[C---:B------:R-:W-:Y:S02]  /*09f0*/  IADD3 R5, PT, PT, R2.reuse, 0x3, RZ ;  /* 0x0000000302057810 */ /* 0x040fe40007ffe0ff */
[----:B0-----:R-:W-:Y:S02]  /*0a00*/  ISETP.GE.AND P0, PT, R2, UR4, PT ;  /* 0x0000000402007c0c */ /* 0x001fe4000bf06270 */
[----:B------:R-:W-:-:S02]  /*0a10*/  ISETP.GE.AND P1, PT, R3, UR4, PT ;  /* 0x0000000403007c0c */ /* 0x000fc4000bf26270 */
[----:B------:R-:W-:Y:S02]  /*0a20*/  ISETP.GE.AND P2, PT, R4, UR4, PT ;  /* 0x0000000404007c0c */ /* 0x000fe4000bf46270 */
[----:B------:R-:W-:-:S07]  /*0a30*/  ISETP.GE.AND P3, PT, R5, UR4, PT ;  /* 0x0000000405007c0c */ /* 0x000fce000bf66270 */
[----:B------:R-:W-:Y:S06]  /*0a40*/  @P0 BRA `(.L_x_63) ;  /* 0x0000000000400947 */ /* 0x000fec0003800000 */
[----:B------:R-:W0:Y:S08]  /*0a50*/  LDC.64 R6, c[0x0][0x380] ;  /* 0x0000e000ff067b82 */ /* 0x000e300000000a00 */
[----:B------:R-:W1:Y:S08]  /*0a60*/  LDC.64 R8, c[0x0][0x390] ;  /* 0x0000e400ff087b82 */ /* 0x000e700000000a00 */
[----:B------:R-:W3:Y:S01]  /*0a70*/  LDC.64 R4, c[0x0][0x388] ;  /* 0x0000e200ff047b82 */ /* 0x000ee20000000a00 */
[----:B0-----:R-:W-:-:S07]  /*0a80*/  IMAD.WIDE R6, R2, 0x4, R6 ;  /* 0x0000000402067825 */ /* 0x001fce00078e0206 */
[----:B------:R-:W0:Y:S01]  /*0a90*/  LDC.64 R10, c[0x0][0x398] ;  /* 0x0000e600ff0a7b82 */ /* 0x000e220000000a00 */
[----:B------:R-:W0:Y:S01]  /*0aa0*/  LDG.E R7, desc[UR6][R6.64] ;  /* 0x0000000606077981 */ /* 0x000e22000c1e1900 */
[----:B-1----:R-:W-:-:S06]  /*0ab0*/  IMAD.WIDE R8, R2, 0x4, R8 ;  /* 0x0000000402087825 */ /* 0x002fcc00078e0208 */
[----:B------:R-:W1:Y:S01]  /*0ac0*/  LDC.64 R14, c[0x0][0x3a0] ;  /* 0x0000e800ff0e7b82 */ /* 0x000e620000000a00 */
[----:B------:R-:W5:Y:S01]  /*0ad0*/  LDG.E R8, desc[UR6][R8.64] ;  /* 0x0000000608087981 */ /* 0x000f62000c1e1900 */
[----:B---3--:R-:W-:-:S06]  /*0ae0*/  IMAD.WIDE R4, R2, 0x4, R4 ;  /* 0x0000000402047825 */ /* 0x008fcc00078e0204 */
[----:B------:R-:W1:Y:S01]  /*0af0*/  LDG.E R5, desc[UR6][R4.64] ;  /* 0x0000000604057981 */ /* 0x000e62000c1e1900 */
[----:B0-----:R-:W-:-:S06]  /*0b00*/  IMAD.WIDE R10, R7, 0x4, R10 ;  /* 0x00000004070a7825 */ /* 0x001fcc00078e020a */
[----:B------:R-:W5:Y:S01]  /*0b10*/  LDG.E R11, desc[UR6][R10.64] ;  /* 0x000000060a0b7981 */ /* 0x000f62000c1e1900 */
[----:B-1----:R-:W-:-:S04]  /*0b20*/  IMAD.WIDE R6, R5, 0x4, R14 ;  /* 0x0000000405067825 */ /* 0x002fc800078e020e */
[----:B-----5:R-:W-:-:S05]  /*0b30*/  FMUL R3, R8, R11 ;  /* 0x0000000b08037220 */ /* 0x020fca0000400000 */
[----:B------:R0:W-:Y:S02]  /*0b40*/  REDG.E.ADD.F32.FTZ.RN.STRONG.GPU desc[UR6][R6.64], R3 ;  /* 0x00000003060079a6 */ /* 0x0001e4000c12f306 */
.L_x_63:
[----:B------:R-:W-:Y:S05]  /*0b50*/  BSYNC.RECONVERGENT B0 ;  /* 0x0000000000007941 */ /* 0x000fea0003800200 */
.L_x_62:
[----:B------:R-:W-:Y:S04]  /*0b60*/  BSSY.RECONVERGENT B0, `(.L_x_64) ;  /* 0x0000012000007945 */ /* 0x000fe80003800200 */
[----:B------:R-:W-:Y:S05]  /*0b70*/  @P1 BRA `(.L_x_65) ;  /* 0x0000000000401947 */ /* 0x000fea0003800000 */
[----:B------:R-:W1:Y:S08]  /*0b80*/  LDC.64 R4, c[0x0][0x380] ;  /* 0x0000e000ff047b82 */ /* 0x000e700000000a00 */
[----:B0-----:R-:W0:Y:S08]  /*0b90*/  LDC.64 R6, c[0x0][0x390] ;  /* 0x0000e400ff067b82 */ /* 0x001e300000000a00 */
[----:B------:R-:W3:Y:S01]  /*0ba0*/  LDC.64 R16, c[0x0][0x398] ;  /* 0x0000e600ff107b82 */ /* 0x000ee20000000a00 */
[----:B-1----:R-:W-:-:S07]  /*0bb0*/  IMAD.WIDE R14, R2, 0x4, R4 ;  /* 0x00000004020e7825 */ /* 0x002fce00078e0204 */
[----:B------:R-:W1:Y:S01]  /*0bc0*/  LDC.64 R4, c[0x0][0x388] ;  /* 0x0000e200ff047b82 */ /* 0x000e620000000a00 */
[----:B------:R-:W3:Y:S01]  /*0bd0*/  LDG.E R15, desc[UR6][R14.64+0x4] ;  /* 0x000004060e0f7981 */ /* 0x000ee2000c1e1900 */
[----:B0-----:R-:W-:-:S06]  /*0be0*/  IMAD.WIDE R10, R2, 0x4, R6 ;  /* 0x00000004020a7825 */ /* 0x001fcc00078e0206 */
[----:B------:R-:W5:Y:S01]  /*0bf0*/  LDG.E R10, desc[UR6][R10.64+0x4] ;  /* 0x000004060a0a7981 */ /* 0x000f62000c1e1900 */
[----:B-1----:R-:W-:Y:S02]  /*0c00*/  IMAD.WIDE R8, R2, 0x4, R4 ;  /* 0x0000000402087825 */ /* 0x002fe400078e0204 */
[----:B------:R-:W0:Y:S04]  /*0c10*/  LDC.64 R4, c[0x0][0x3a0] ;  /* 0x0000e800ff047b82 */ /* 0x000e280000000a00 */
[----:B------:R-:W0:Y:S01]  /*0c20*/  LDG.E R9, desc[UR6][R8.64+0x4] ;  /* 0x0000040608097981 */ /* 0x000e22000c1e1900 */
[----:B---3--:R-:W-:-:S06]  /*0c30*/  IMAD.WIDE R6, R15, 0x4, R16 ;  /* 0x000000040f067825 */ /* 0x008fcc00078e0210 */
[----:B------:R-:W5:Y:S01]  /*0c40*/  LDG.E R7, desc[UR6][R6.64] ;  /* 0x0000000606077981 */ /* 0x000f62000c1e1900 */
[----:B0-----:R-:W-:-:S04]  /*0c50*/  IMAD.WIDE R4, R9, 0x4, R4 ;  /* 0x0000000409047825 */ /* 0x001fc800078e0204 */
[----:B-----5:R-:W-:-:S05]  /*0c60*/  FMUL R3, R10, R7 ;  /* 0x000000070a037220 */ /* 0x020fca0000400000 */
[----:B------:R1:W-:Y:S02]  /*0c70*/  REDG.E.ADD.F32.FTZ.RN.STRONG.GPU desc[UR6][R4.64], R3 ;  /* 0x00000003040079a6 */ /* 0x0003e4000c12f306 */
.L_x_65:
[----:B------:R-:W-:Y:S05]  /*0c80*/  BSYNC.RECONVERGENT B0 ;  /* 0x0000000000007941 */ /* 0x000fea0003800200 */
.L_x_64:
[----:B------:R-:W-:Y:S04]  /*0c90*/  BSSY.RECONVERGENT B0, `(.L_x_66) ;  /* 0x0000012000007945 */ /* 0x000fe80003800200 */
[----:B------:R-:W-:Y:S05]  /*0ca0*/  @P2 BRA `(.L_x_67) ;  /* 0x0000000000402947 */ /* 0x000fea0003800000 */
[----:B-1----:R-:W1:Y:S08]  /*0cb0*/  LDC.64 R4, c[0x0][0x380] ;  /* 0x0000e000ff047b82 */ /* 0x002e700000000a00 */
        /* <DEDUP_REMOVED lines=15> */
.L_x_67:
[----:B------:R-:W-:Y:S05]  /*0db0*/  BSYNC.RECONVERGENT B0 ;  /* 0x0000000000007941 */ /* 0x000fea0003800200 */
.L_x_66:
[----:B------:R-:W-:Y:S04]  /*0dc0*/  BSSY.RECONVERGENT B0, `(.L_x_68) ;  /* 0x0000012000007945 */ /* 0x000fe80003800200 */
[----:B------:R-:W-:Y:S05]  /*0dd0*/  @P3 BRA `(.L_x_69) ;  /* 0x0000000000403947 */ /* 0x000fea0003800000 */
[----:B-1-3--:R-:W1:Y:S08]  /*0de0*/  LDC.64 R4, c[0x0][0x380] ;  /* 0x0000e000ff047b82 */ /* 0x00ae700000000a00 */
[----:B------:R-:W3:Y:S08]  /*0df0*/  LDC.64 R8, c[0x0][0x390] ;  /* 0x0000e400ff087b82 */ /* 0x000ef00000000a00 */
[----:B------:R-:W5:Y:S01]  /*0e00*/  LDC.64 R14, c[0x0][0x398] ;  /* 0x0000e600ff0e7b82 */ /* 0x000f620000000a00 */
[----:B-1----:R-:W-:-:S07]  /*0e10*/  IMAD.WIDE R10, R2, 0x4, R4 ;  /* 0x00000004020a7825 */ /* 0x002fce00078e0204 */
[----:B------:R-:W0:Y:S01]  /*0e20*/  LDC.64 R4, c[0x0][0x388] ;  /* 0x0000e200ff047b82 */ /* 0x000e220000000a00 */
[----:B------:R-:W5:Y:S01]  /*0e30*/  LDG.E R11, desc[UR6][R10.64+0xc] ;  /* 0x00000c060a0b7981 */ /* 0x000f62000c1e1900 */
[----:B---3--:R-:W-:-:S06]  /*0e40*/  IMAD.WIDE R8, R2, 0x4, R8 ;  /* 0x0000000402087825 */ /* 0x008fcc00078e0208 */
[----:B------:R-:W3:Y:S01]  /*0e50*/  LDG.E R8, desc[UR6][R8.64+0xc] ;  /* 0x00000c0608087981 */ /* 0x000ee2000c1e1900 */
[----:B0-----:R-:W-:Y:S02]  /*0e60*/  IMAD.WIDE R6, R2, 0x4, R4 ;  /* 0x0000000402067825 */ /* 0x001fe400078e0204 */
[----:B------:R-:W0:Y:S04]  /*0e70*/  LDC.64 R2, c[0x0][0x3a0] ;  /* 0x0000e800ff027b82 */ /* 0x000e280000000a00 */
[----:B------:R-:W0:Y:S01]  /*0e80*/  LDG.E R7, desc[UR6][R6.64+0xc] ;  /* 0x00000c0606077981 */ /* 0x000e22000c1e1900 */
[----:B-----5:R-:W-:-:S06]  /*0e90*/  IMAD.WIDE R4, R11, 0x4, R14 ;  /* 0x000000040b047825 */ /* 0x020fcc00078e020e */
[----:B------:R-:W3:Y:S01]  /*0ea0*/  LDG.E R5, desc[UR6][R4.64] ;  /* 0x0000000604057981 */ /* 0x000ee2000c1e1900 */
[----:B0-----:R-:W-:-:S04]  /*0eb0*/  IMAD.WIDE R2, R7, 0x4, R2 ;  /* 0x0000000407027825 */ /* 0x001fc800078e0202 */
[----:B---3--:R-:W-:-:S05]  /*0ec0*/  FMUL R11, R8, R5 ;  /* 0x00000005080b7220 */ /* 0x008fca0000400000 */
[----:B------:R0:W-:Y:S02]  /*0ed0*/  REDG.E.ADD.F32.FTZ.RN.STRONG.GPU desc[UR6][R2.64], R11 ;  /* 0x0000000b020079a6 */ /* 0x0001e4000c12f306 */
.L_x_69:
[----:B------:R-:W-:Y:S05]  /*0ee0*/  BSYNC.RECONVERGENT B0 ;  /* 0x0000000000007941 */ /* 0x000fea0003800200 */
.L_x_68:
[----:B------:R-:W-:-:S07]  /*0ef0*/  VIADD R19, R19, 0x4 ;  /* 0x0000000413137836 */ /* 0x000fce0000000000 */
.L_x_61:
[----:B------:R-:W-:-:S13]  /*0f00*/  ISETP.NE.AND P0, PT, R12, RZ, PT ;  /* 0x000000ff0c00720c */ /* 0x000fda0003f05270 */
[----:B------:R-:W-:Y:S05]  /*0f10*/  @!P0 EXIT ;  /* 0x000000000000894d */ /* 0x000fea0003800000 */
[----:B------:R-:W-:-:S13]  /*0f20*/  ISETP.NE.AND P0, PT, R12, 0x1, PT ;  /* 0x000000010c00780c */ /* 0x000fda0003f05270 */
[----:B------:R-:W-:Y:S05]  /*0f30*/  @!P0 BRA `(.L_x_70) ;  /* 0x0000000000b08947 */ /* 0x000fea0003800000 */
[----:B------:R-:W5:Y:S01]  /*0f40*/  LDCU UR4, c[0x0][0x3a8] ;  /* 0x00007500ff0477ac */ /* 0x000f620008000800 */
[----:B01----:R-:W-:Y:S01]  /*0f50*/  IADD3 R2, PT, PT, R0, R19, RZ ;  /* 0x0000001300027210 */ /* 0x003fe20007ffe0ff */
[----:B------:R-:W-:Y:S03]  /*0f60*/  BSSY.RECONVERGENT B0, `(.L_x_71) ;  /* 0x0000015000007945 */ /* 0x000fe60003800200 */
[C---:B---3--:R-:W-:Y:S02]  /*0f70*/  IADD3 R3, PT, PT, R2.reuse, 0x1, RZ ;  /* 0x0000000102037810 */ /* 0x048fe40007ffe0ff */
[----:B-----5:R-:W-:Y:S02]  /*0f80*/  ISETP.GE.AND P0, PT, R2, UR4, PT ;  /* 0x0000000402007c0c */ /* 0x020fe4000bf06270 */
[----:B------:R-:W-:-:S11]  /*0f90*/  ISETP.GE.AND P1, PT, R3, UR4, PT ;  /* 0x0000000403007c0c */ /* 0x000fd6000bf26270 */
[----:B------:R-:W-:Y:S05]  /*0fa0*/  @P0 BRA `(.L_x_72) ;  /* 0x0000000000400947 */ /* 0x000fea0003800000 */
        /* <DEDUP_REMOVED lines=16> */
.L_x_72:
[----:B------:R-:W-:Y:S05]  /*10b0*/  BSYNC.RECONVERGENT B0 ;  /* 0x0000000000007941 */ /* 0x000fea0003800200 */
.L_x_71:
[----:B------:R-:W-:Y:S04]  /*10c0*/  BSSY.RECONVERGENT B0, `(.L_x_73) ;  /* 0x0000012000007945 */ /* 0x000fe80003800200 */
[----:B------:R-:W-:Y:S05]  /*10d0*/  @P1 BRA `(.L_x_74) ;  /* 0x0000000000401947 */ /* 0x000fea0003800000 */
[----:B------:R-:W1:Y:S08]  /*10e0*/  LDC.64 R4, c[0x0][0x380] ;  /* 0x0000e000ff047b82 */ /* 0x000e700000000a00 */
        /* <DEDUP_REMOVED lines=15> */
.L_x_74:
[----:B------:R-:W-:Y:S05]  /*11e0*/  BSYNC.RECONVERGENT B0 ;  /* 0x0000000000007941 */ /* 0x000fea0003800200 */
.L_x_73:
[----:B------:R-:W-:-:S07]  /*11f0*/  VIADD R19, R19, 0x2 ;  /* 0x0000000213137836 */ /* 0x000fce0000000000 */
.L_x_70:
[----:B------:R-:W-:-:S04]  /*1200*/  LOP3.LUT R18, R18, 0x1, RZ, 0xc0, !PT ;  /* 0x0000000112127812 */ /* 0x000fc800078ec0ff */
[----:B------:R-:W-:-:S13]  /*1210*/  ISETP.NE.U32.AND P0, PT, R18, 0x1, PT ;  /* 0x000000011200780c */ /* 0x000fda0003f05070 */
[----:B------:R-:W-:Y:S05]  /*1220*/  @P0 EXIT ;  /* 0x000000000000094d */ /* 0x000fea0003800000 */
[----:B------:R-:W5:Y:S01]  /*1230*/  LDCU UR4, c[0x0][0x3a8] ;  /* 0x00007500ff0477ac */ /* 0x000f620008000800 */
[----:B------:R-:W-:-:S04]  /*1240*/  IADD3 R19, PT, PT, R0, R19, RZ ;  /* 0x0000001300137210 */ /* 0x000fc80007ffe0ff */
[----:B-----5:R-:W-:-:S13]  /*1250*/  ISETP.GE.AND P0, PT, R19, UR4, PT ;  /* 0x0000000413007c0c */ /* 0x020fda000bf06270 */
[----:B------:R-:W-:Y:S05]  /*1260*/  @P0 EXIT ;  /* 0x000000000000094d */ /* 0x000fea0003800000 */
[----:B-1-3--:R-:W1:Y:S08]  /*1270*/  LDC.64 R4, c[0x0][0x380] ;  /* 0x0000e000ff047b82 */ /* 0x00ae700000000a00 */
[----:B0-----:R-:W0:Y:S08]  /*1280*/  LDC.64 R2, c[0x0][0x388] ;  /* 0x0000e200ff027b82 */ /* 0x001e300000000a00 */
[----:B------:R-:W3:Y:S01]  /*1290*/  LDC.64 R6, c[0x0][0x390] ;  /* 0x0000e400ff067b82 */ /* 0x000ee20000000a00 */
[----:B-1----:R-:W-:-:S07]  /*12a0*/  IMAD.WIDE R4, R19, 0x4, R4 ;  /* 0x0000000413047825 */ /* 0x002fce00078e0204 */
[----:B------:R-:W1:Y:S01]  /*12b0*/  LDC.64 R8, c[0x0][0x398] ;  /* 0x0000e600ff087b82 */ /* 0x000e620000000a00 */
[----:B------:R-:W1:Y:S01]  /*12c0*/  LDG.E R5, desc[UR6][R4.64] ;  /* 0x0000000604057981 */ /* 0x000e62000c1e1900 */
[----:B0-----:R-:W-:-:S06]  /*12d0*/  IMAD.WIDE R2, R19, 0x4, R2 ;  /* 0x0000000413027825 */ /* 0x001fcc00078e0202 */
[----:B------:R-:W0:Y:S01]  /*12e0*/  LDC.64 R10, c[0x0][0x3a0] ;  /* 0x0000e800ff0a7b82 */ /* 0x000e220000000a00 */
[----:B------:R-:W0:Y:S01]  /*12f0*/  LDG.E R3, desc[UR6][R2.64] ;  /* 0x0000000602037981 */ /* 0x000e22000c1e1900 */
[----:B---3--:R-:W-:-:S06]  /*1300*/  IMAD.WIDE R6, R19, 0x4, R6 ;  /* 0x0000000413067825 */ /* 0x008fcc00078e0206 */
[----:B------:R-:W3:Y:S01]  /*1310*/  LDG.E R6, desc[UR6][R6.64] ;  /* 0x0000000606067981 */ /* 0x000ee2000c1e1900 */
[----:B-1----:R-:W-:-:S06]  /*1320*/  IMAD.WIDE R8, R5, 0x4, R8 ;  /* 0x0000000405087825 */ /* 0x002fcc00078e0208 */
[----:B------:R-:W3:Y:S01]  /*1330*/  LDG.E R9, desc[UR6][R8.64] ;  /* 0x0000000608097981 */ /* 0x000ee2000c1e1900 */
[----:B0-----:R-:W-:-:S04]  /*1340*/  IMAD.WIDE R4, R3, 0x4, R10 ;  /* 0x0000000403047825 */ /* 0x001fc800078e020a */
[----:B---3--:R-:W-:-:S05]  /*1350*/  FMUL R11, R6, R9 ;  /* 0x00000009060b7220 */ /* 0x008fca0000400000 */
[----:B------:R-:W-:Y:S01]  /*1360*/  REDG.E.ADD.F32.FTZ.RN.STRONG.GPU desc[UR6][R4.64], R11 ;  /* 0x0000000b040079a6 */ /* 0x000fe2000c12f306 */
[----:B------:R-:W-:Y:S05]  /*1370*/  EXIT ;  /* 0x000000000000794d */ /* 0x000fea0003800000 */
        .weak           $__internal_1_$__cuda_sm3x_div_rn_noftz_f32_slowpath
        .type           $__internal_1_$__cuda_sm3x_div_rn_noftz_f32_slowpath,@function
        .size           $__internal_1_$__cuda_sm3x_div_rn_noftz_f32_slowpath,(.L_x_85 - $__internal_1_$__cuda_sm3x_div_rn_noftz_f32_slowpath)
$__internal_1_$__cuda_sm3x_div_rn_noftz_f32_slowpath:
[----:B------:R-:W-:Y:S02]  /*1380*/  SHF.R.U32.HI R5, RZ, 0x17, R3 ;  /* 0x00000017ff057819 */ /* 0x000fe40000011603 */
[----:B------:R-:W-:Y:S02]  /*1390*/  SHF.R.U32.HI R4, RZ, 0x17, R0 ;  /* 0x00000017ff047819 */ /* 0x000fe40000011600 */
[----:B------:R-:W-:Y:S02]  /*13a0*/  LOP3.LUT R5, R5, 0xff, RZ, 0xc0, !PT ;  /* 0x000000ff05057812 */ /* 0x000fe400078ec0ff */
[----:B------:R-:W-:Y:S02]  /*13b0*/  LOP3.LUT R4, R4, 0xff, RZ, 0xc0, !PT ;  /* 0x000000ff04047812 */ /* 0x000fe400078ec0ff */
[----:B------:R-:W-:Y:S02]  /*13c0*/  IADD3 R10, PT, PT, R5, -0x1, RZ ;  /* 0xffffffff050a7810 */ /* 0x000fe40007ffe0ff */
[----:B------:R-:W-:Y:S01]  /*13d0*/  MOV R6, R0 ;  /* 0x0000000000067202 */ /* 0x000fe20000000f00 */
[----:B------:R-:W-:Y:S01]  /*13e0*/  VIADD R9, R4, 0xffffffff ;  /* 0xffffffff04097836 */ /* 0x000fe20000000000 */
[----:B------:R-:W-:-:S02]  /*13f0*/  ISETP.GT.U32.AND P0, PT, R10, 0xfd, PT ;  /* 0x000000fd0a00780c */ /* 0x000fc40003f04070 */
[----:B------:R-:W-:Y:S02]  /*1400*/  MOV R7, R3 ;  /* 0x0000000300077202 */ /* 0x000fe40000000f00 */
[----:B------:R-:W-:-:S13]  /*1410*/  ISETP.GT.U32.OR P0, PT, R9, 0xfd, P0 ;  /* 0x000000fd0900780c */ /* 0x000fda0000704470 */
[----:B------:R-:W-:Y:S01]  /*1420*/  @!P0 IMAD.MOV.U32 R8, RZ, RZ, RZ ;  /* 0x000000ffff088224 */ /* 0x000fe200078e00ff */
        /* <DEDUP_REMOVED lines=22> */
[----:B------:R-:W-:-:S04]  /*1590*/  @!P1 FFMA R7, R3, 1.84467440737095516160e+19, RZ ;  /* 0x5f80000003079823 */ /* 0x000fc800000000ff */
[----:B------:R-:W-:-:S07]  /*15a0*/  @!P1 VIADD R8, R8, 0x40 ;  /* 0x0000004008089836 */ /* 0x000fce0000000000 */
.L_x_75:
[----:B------:R-:W-:Y:S02]  /*15b0*/  LEA R0, R5, 0xc0800000, 0x17 ;  /* 0xc080000005007811 */ /* 0x000fe400078eb8ff */
[----:B------:R-:W-:Y:S02]  /*15c0*/  IADD3 R4, PT, PT, R4, -0x7f, RZ ;  /* 0xffffff8104047810 */ /* 0x000fe40007ffe0ff */
[----:B------:R-:W-:Y:S02]  /*15d0*/  IADD3 R7, PT, PT, -R0, R7, RZ ;  /* 0x0000000700077210 */ /* 0x000fe40007ffe1ff */
[C---:B------:R-:W-:Y:S01]  /*15e0*/  IADD3 R5, PT, PT, R4.reuse, 0x7f, -R5 ;  /* 0x0000007f04057810 */ /* 0x040fe20007ffe805 */
[----:B------:R-:W-:Y:S01]  /*15f0*/  IMAD R0, R4, -0x800000, R6 ;  /* 0xff80000004007824 */ /* 0x000fe200078e0206 */
[----:B------:R-:W0:Y:S01]  /*1600*/  MUFU.RCP R3, R7 ;  /* 0x0000000700037308 */ /* 0x000e220000001000 */
[----:B------:R-:W-:Y:S02]  /*1610*/  FADD.FTZ R9, -R7, -RZ ;  /* 0x800000ff07097221 */ /* 0x000fe40000010100 */
[----:B------:R-:W-:-:S02]  /*1620*/  IMAD.IADD R5, R5, 0x1, R8 ;  /* 0x0000000105057824 */ /* 0x000fc400078e0208 */
        /* <DEDUP_REMOVED lines=20> */
[-CC-:B------:R-:W-:Y:S01]  /*1770*/  FFMA.RZ R0, R10, R6.reuse, R11.reuse ;  /* 0x000000060a007223 */ /* 0x180fe2000000c00b */
[----:B------:R-:W-:Y:S02]  /*1780*/  VIADD R7, R8, 0x20 ;  /* 0x0000002008077836 */ /* 0x000fe40000000000 */
[-CC-:B------:R-:W-:Y:S01]  /*1790*/  FFMA.RM R5, R10, R6.reuse, R11.reuse ;  /* 0x000000060a057223 */ /* 0x180fe2000000400b */
[----:B------:R-:W-:Y:S02]  /*17a0*/  ISETP.NE.AND P2, PT, R8, RZ, PT ;  /* 0x000000ff0800720c */ /* 0x000fe40003f45270 */
[----:B------:R-:W-:Y:S01]  /*17b0*/  LOP3.LUT R4, R0, 0x7fffff, RZ, 0xc0, !PT ;  /* 0x007fffff00047812 */ /* 0x000fe200078ec0ff */
[----:B------:R-:W-:Y:S01]  /*17c0*/  FFMA.RP R0, R10, R6, R11 ;  /* 0x000000060a007223 */ /* 0x000fe2000000800b */
[----:B------:R-:W-:Y:S02]  /*17d0*/  ISETP.NE.AND P1, PT, R8, RZ, PT ;  /* 0x000000ff0800720c */ /* 0x000fe40003f25270 */
        /* <DEDUP_REMOVED lines=15> */
.L_x_81:
[----:B------:R-:W-:-:S04]  /*18d0*/  LOP3.LUT R3, R3, 0x80000000, RZ, 0xc0, !PT ;  /* 0x8000000003037812 */ /* 0x000fc800078ec0ff */
[----:B------:R-:W-:Y:S01]  /*18e0*/  LOP3.LUT R3, R3, 0x7f800000, RZ, 0xfc, !PT ;  /* 0x7f80000003037812 */ /* 0x000fe200078efcff */
[----:B------:R-:W-:Y:S06]  /*18f0*/  BRA `(.L_x_82) ;  /* 0x0000000000287947 */ /* 0x000fec0003800000 */
.L_x_80:
[----:B------:R-:W-:Y:S01]  /*1900*/  IMAD R3, R5, 0x800000, R3 ;  /* 0x0080000005037824 */ /* 0x000fe200078e0203 */
[----:B------:R-:W-:Y:S06]  /*1910*/  BRA `(.L_x_82) ;  /* 0x0000000000207947 */ /* 0x000fec0003800000 */
.L_x_79:
[----:B------:R-:W-:-:S04]  /*1920*/  LOP3.LUT R3, R7, 0x80000000, R6, 0x48, !PT ;  /* 0x8000000007037812 */ /* 0x000fc800078e4806 */
[----:B------:R-:W-:Y:S01]  /*1930*/  LOP3.LUT R3, R3, 0x7f800000, RZ, 0xfc, !PT ;  /* 0x7f80000003037812 */ /* 0x000fe200078efcff */
[----:B------:R-:W-:Y:S06]  /*1940*/  BRA `(.L_x_82) ;  /* 0x0000000000147947 */ /* 0x000fec0003800000 */
.L_x_78:
[----:B------:R-:W-:Y:S01]  /*1950*/  LOP3.LUT R3, R7, 0x80000000, R6, 0x48, !PT ;  /* 0x8000000007037812 */ /* 0x000fe200078e4806 */
[----:B------:R-:W-:Y:S06]  /*1960*/  BRA `(.L_x_82) ;  /* 0x00000000000c7947 */ /* 0x000fec0003800000 */
.L_x_77:
[----:B------:R-:W0:Y:S01]  /*1970*/  MUFU.RSQ R3, -QNAN ;  /* 0xffc0000000037908 */ /* 0x000e220000001400 */
[----:B------:R-:W-:Y:S05]  /*1980*/  BRA `(.L_x_82) ;  /* 0x0000000000047947 */ /* 0x000fea0003800000 */
.L_x_76:
[----:B------:R-:W-:-:S07]  /*1990*/  FADD.FTZ R3, R0, R3 ;  /* 0x0000000300037221 */ /* 0x000fce0000010000 */
.L_x_82:
[----:B0-----:R-:W-:Y:S01]  /*19a0*/  MOV R18, R3 ;  /* 0x0000000300127202 */ /* 0x001fe20000000f00 */
[----:B------:R-:W-:-:S04]  /*19b0*/  HFMA2 R3, -RZ, RZ, 0, 0 ;  /* 0x00000000ff037431 */ /* 0x000fc800000001ff */
[----:B------:R-:W-:Y:S05]  /*19c0*/  RET.REL.NODEC R2 `(_Z6SpMV_APKiS0_PKfS2_Pfi) ;  /* 0xffffffe4028c7950 */ /* 0x000fea0003c3ffff */
.L_x_83:
        /* <DEDUP_REMOVED lines=11> */
.L_x_85:


//--------------------- .nv.shared.reserved.0     --------------------------
	.section	.nv.shared.reserved.0,"aw",@nobits
	.weak		__nv_reservedSMEM_offset_0_alias
	.size		__nv_reservedSMEM_offset_0_alias, 0, 64
	.other		__nv_reservedSMEM_offset_0_alias,@"STO_CUDA_RESERVED_SHARED STV_DEFAULT"
__nv_reservedSMEM_offset_0_alias:
	.zero		0
	.zero		64


//--------------------- .nv.constant0._Z6SpMV_BPKiS0_PKfS2_Pfi --------------------------
	.section	.nv.constant0._Z6SpMV_BPKiS0_PKfS2_Pfi,"a",@progbits
	.sectionflags	@""
	.align	4
.nv.constant0._Z6SpMV_BPKiS0_PKfS2_Pfi:
	.zero		940


//--------------------- .nv.constant0._Z6SpMV_APKiS0_PKfS2_Pfi --------------------------
	.section	.nv.constant0._Z6SpMV_APKiS0_PKfS2_Pfi,"a",@progbits
	.sectionflags	@""
	.align	4
.nv.constant0._Z6SpMV_APKiS0_PKfS2_Pfi:
	.zero		940


//--------------------- SYMBOLS --------------------------

	.type		.nv.reservedSmem.offset0,@object
	.size		.nv.reservedSmem.offset0,0x4
